def attn_fwd(
    Q,
    K,
    V,
    Out,
    Lse,
    sm_scale,
    stride_qz,
    stride_qh,
    stride_qm,
    stride_qk,
    stride_kz,
    stride_kh,
    stride_kn,
    stride_kk,
    stride_vz,
    stride_vh,
    stride_vn,
    stride_vk,
    stride_oz,
    stride_oh,
    stride_om,
    stride_ok,
    seqlen_q,
    seqlen_k,
    BLOCK_M: tl.constexpr,
    BLOCK_N: tl.constexpr,
    HEAD_DIM: tl.constexpr,
    CAUSAL: tl.constexpr,
):
    start_m = tl.program_id(0)
    off_hz = tl.program_id(1)
    q_off = off_hz * stride_qh
    k_off = off_hz * stride_kh
    v_off = off_hz * stride_vh
    offs_m = start_m * BLOCK_M + tl.arange(0, BLOCK_M)
    offs_d = tl.arange(0, HEAD_DIM)
    offs_n = tl.arange(0, BLOCK_N)
    q_ptrs = Q + q_off + offs_m[:, None] * stride_qm + offs_d[None, :] * stride_qk
    k_ptrs = K + k_off + offs_d[:, None] * stride_kk + offs_n[None, :] * stride_kn
    v_ptrs = V + v_off + offs_n[:, None] * stride_vn + offs_d[None, :] * stride_vk
    m_i = tl.full([BLOCK_M], float("-inf"), dtype=tl.float32)
    l_i = tl.zeros([BLOCK_M], dtype=tl.float32) + 1.0
    acc = tl.zeros([BLOCK_M, HEAD_DIM], dtype=tl.float32)
    q = tl.load(q_ptrs)
    acc, l_i, m_i = _attn_fwd_inner(
        acc,
        l_i,
        m_i,
        q,
        k_ptrs,
        v_ptrs,
        sm_scale,
        stride_kn,
        stride_vn,
        start_m,
        seqlen_k,
        BLOCK_M,
        BLOCK_N,
        HEAD_DIM,
        CAUSAL,
    )
    acc = acc / l_i[:, None]
    lse = m_i + tl.math.log2(l_i) / 1.4426950408889634
    o_ptrs = (
        Out
        + off_hz * stride_oh
        + offs_m[:, None] * stride_om
        + offs_d[None, :] * stride_ok
    )
    tl.store(o_ptrs, acc.to(Out.dtype.element_ty))
    tl.store(Lse + off_hz * seqlen_q + offs_m, lse)

# config = {"BLOCK_M": 32, "BLOCK_N": 64, "HEAD_DIM": 256, "arch": "sm_90", "causal": false, "dtype": "fp16", "num_stages": 2, "num_warps": 4}
# arch = sm_90


// ===== COMPILED SASS (sm_90a) =====

	.target	sm_90a

	.elftype	@"ET_EXEC"


//--------------------- .note.nv.tkinfo           --------------------------
	.section	.note.nv.tkinfo,"",@"SHT_NOTE"
	.sectionflags	@"SHF_NOTE_NV_TKINFO"
	.tkinfo
        /*0018*/ 	.word	0x00000002
        /*0030*/ 	.string	""
        /*0030*/ 	.string	"ptxas"
        /*0030*/ 	.string	"Cuda compilation tools, release 13.0, V13.0.88"
        /*0030*/ 	.string	"Build cuda_13.0.r13.0/compiler.36424714_0"
        /*0030*/ 	.string	"-v  -suppress-debug-info  -lineinfo  -arch sm_90a "



//--------------------- .note.nv.cuinfo           --------------------------
	.section	.note.nv.cuinfo,"",@"SHT_NOTE"
	.sectionflags	@"SHF_NOTE_NV_CUINFO"
        /*0018*/ 	.short	0x0002
        /*001a*/ 	.short	0x005a
        /*001c*/ 	.short	0x0082
	.zero		2


//--------------------- .nv.info                  --------------------------
	.section	.nv.info,"",@"SHT_CUDA_INFO"
	.align	4


	//----- nvinfo : EIATTR_REGCOUNT
	.align		4
        /*0000*/ 	.byte	0x04, 0x2f
        /*0002*/ 	.short	(.L_2 - .L_1)
	.align		4
.L_1:
        /*0004*/ 	.word	index@(attn_fwd)
        /*0008*/ 	.word	0x000000ff


	//----- nvinfo : EIATTR_FRAME_SIZE
	.align		4
.L_2:
        /*000c*/ 	.byte	0x04, 0x11
        /*000e*/ 	.short	(.L_4 - .L_3)
	.align		4
.L_3:
        /*0010*/ 	.word	index@(attn_fwd)
        /*0014*/ 	.word	0x00000730


	//----- nvinfo : EIATTR_MIN_STACK_SIZE
	.align		4
.L_4:
        /*0018*/ 	.byte	0x04, 0x12
        /*001a*/ 	.short	(.L_6 - .L_5)
	.align		4
.L_5:
        /*001c*/ 	.word	index@(attn_fwd)
        /*0020*/ 	.word	0x00000730
.L_6:


//--------------------- .nv.compat                --------------------------
	.section	.nv.compat,"",@"SHT_CUDA_COMPAT_INFO"
	.align	4
        /*0000*/ 	.byte	0x02, 0x09, 0x01, 0x00, 0x02, 0x02, 0x01, 0x00, 0x02, 0x05, 0x05, 0x00, 0x03, 0x07, 0x01, 0x01
        /*0010*/ 	.byte	0x02, 0x03, 0x00, 0x00, 0x02, 0x06, 0x01, 0x00, 0x04, 0x0b, 0x08, 0x00, 0x00, 0x00, 0x00, 0x00
        /*0020*/ 	.byte	0x00, 0x00, 0x00, 0x00


//--------------------- .nv.info.attn_fwd         --------------------------
	.section	.nv.info.attn_fwd,"",@"SHT_CUDA_INFO"
	.sectionflags	@""
	.align	4


	//----- nvinfo : EIATTR_CUDA_API_VERSION
	.align		4
        /*0000*/ 	.byte	0x04, 0x37
        /*0002*/ 	.short	(.L_8 - .L_7)
.L_7:
        /*0004*/ 	.word	0x00000082


	//----- nvinfo : EIATTR_KPARAM_INFO
	.align		4
.L_8:
        /*0008*/ 	.byte	0x04, 0x17
        /*000a*/ 	.short	(.L_10 - .L_9)
.L_9:
        /*000c*/ 	.word	0x00000000
        /*0010*/ 	.short	0x0019
        /*0012*/ 	.short	0x0080
        /*0014*/ 	.byte	0x00, 0xf4, 0x21, 0x00


	//----- nvinfo : EIATTR_KPARAM_INFO
	.align		4
.L_10:
        /*0018*/ 	.byte	0x04, 0x17
        /*001a*/ 	.short	(.L_12 - .L_11)
.L_11:
        /*001c*/ 	.word	0x00000000
        /*0020*/ 	.short	0x0018
        /*0022*/ 	.short	0x0078
        /*0024*/ 	.byte	0x00, 0xf4, 0x21, 0x00


	//----- nvinfo : EIATTR_KPARAM_INFO
	.align		4
.L_12:
        /*0028*/ 	.byte	0x04, 0x17
        /*002a*/ 	.short	(.L_14 - .L_13)
.L_13:
        /*002c*/ 	.word	0x00000000
        /*0030*/ 	.short	0x0017
        /*0032*/ 	.short	0x0070
        /*0034*/ 	.byte	0x00, 0xf0, 0x11, 0x00


	//----- nvinfo : EIATTR_KPARAM_INFO
	.align		4
.L_14:
        /*0038*/ 	.byte	0x04, 0x17
        /*003a*/ 	.short	(.L_16 - .L_15)
.L_15:
        /*003c*/ 	.word	0x00000000
        /*0040*/ 	.short	0x0016
        /*0042*/ 	.short	0x006c
        /*0044*/ 	.byte	0x00, 0xf0, 0x11, 0x00


	//----- nvinfo : EIATTR_KPARAM_INFO
	.align		4
.L_16:
        /*0048*/ 	.byte	0x04, 0x17
        /*004a*/ 	.short	(.L_18 - .L_17)
.L_17:
        /*004c*/ 	.word	0x00000000
        /*0050*/ 	.short	0x0015
        /*0052*/ 	.short	0x0068
        /*0054*/ 	.byte	0x00, 0xf0, 0x11, 0x00


	//----- nvinfo : EIATTR_KPARAM_INFO
	.align		4
.L_18:
        /*0058*/ 	.byte	0x04, 0x17
        /*005a*/ 	.short	(.L_20 - .L_19)
.L_19:
        /*005c*/ 	.word	0x00000000
        /*0060*/ 	.short	0x0014
        /*0062*/ 	.short	0x0064
        /*0064*/ 	.byte	0x00, 0xf0, 0x11, 0x00


	//----- nvinfo : EIATTR_KPARAM_INFO
	.align		4
.L_20:
        /*0068*/ 	.byte	0x04, 0x17
        /*006a*/ 	.short	(.L_22 - .L_21)
.L_21:
        /*006c*/ 	.word	0x00000000
        /*0070*/ 	.short	0x0013
        /*0072*/ 	.short	0x0060
        /*0074*/ 	.byte	0x00, 0xf0, 0x11, 0x00


	//----- nvinfo : EIATTR_KPARAM_INFO
	.align		4
.L_22:
        /*0078*/ 	.byte	0x04, 0x17
        /*007a*/ 	.short	(.L_24 - .L_23)
.L_23:
        /*007c*/ 	.word	0x00000000
        /*0080*/ 	.short	0x0012
        /*0082*/ 	.short	0x005c
        /*0084*/ 	.byte	0x00, 0xf0, 0x11, 0x00


	//----- nvinfo : EIATTR_KPARAM_INFO
	.align		4
.L_24:
        /*0088*/ 	.byte	0x04, 0x17
        /*008a*/ 	.short	(.L_26 - .L_25)
.L_25:
        /*008c*/ 	.word	0x00000000
        /*0090*/ 	.short	0x0011
        /*0092*/ 	.short	0x0058
        /*0094*/ 	.byte	0x00, 0xf0, 0x11, 0x00


	//----- nvinfo : EIATTR_KPARAM_INFO
	.align		4
.L_26:
        /*0098*/ 	.byte	0x04, 0x17
        /*009a*/ 	.short	(.L_28 - .L_27)
.L_27:
        /*009c*/ 	.word	0x00000000
        /*00a0*/ 	.short	0x0010
        /*00a2*/ 	.short	0x0054
        /*00a4*/ 	.byte	0x00, 0xf0, 0x11, 0x00


	//----- nvinfo : EIATTR_KPARAM_INFO
	.align		4
.L_28:
        /*00a8*/ 	.byte	0x04, 0x17
        /*00aa*/ 	.short	(.L_30 - .L_29)
.L_29:
        /*00ac*/ 	.word	0x00000000
        /*00b0*/ 	.short	0x000f
        /*00b2*/ 	.short	0x0050
        /*00b4*/ 	.byte	0x00, 0xf0, 0x11, 0x00


	//----- nvinfo : EIATTR_KPARAM_INFO
	.align		4
.L_30:
        /*00b8*/ 	.byte	0x04, 0x17
        /*00ba*/ 	.short	(.L_32 - .L_31)
.L_31:
        /*00bc*/ 	.word	0x00000000
        /*00c0*/ 	.short	0x000e
        /*00c2*/ 	.short	0x004c
        /*00c4*/ 	.byte	0x00, 0xf0, 0x11, 0x00


	//----- nvinfo : EIATTR_KPARAM_INFO
	.align		4
.L_32:
        /*00c8*/ 	.byte	0x04, 0x17
        /*00ca*/ 	.short	(.L_34 - .L_33)
.L_33:
        /*00cc*/ 	.word	0x00000000
        /*00d0*/ 	.short	0x000d
        /*00d2*/ 	.short	0x0048
        /*00d4*/ 	.byte	0x00, 0xf0, 0x11, 0x00


	//----- nvinfo : EIATTR_KPARAM_INFO
	.align		4
.L_34:
        /*00d8*/ 	.byte	0x04, 0x17
        /*00da*/ 	.short	(.L_36 - .L_35)
.L_35:
        /*00dc*/ 	.word	0x00000000
        /*00e0*/ 	.short	0x000c
        /*00e2*/ 	.short	0x0044
        /*00e4*/ 	.byte	0x00, 0xf0, 0x11, 0x00


	//----- nvinfo : EIATTR_KPARAM_INFO
	.align		4
.L_36:
        /*00e8*/ 	.byte	0x04, 0x17
        /*00ea*/ 	.short	(.L_38 - .L_37)
.L_37:
        /*00ec*/ 	.word	0x00000000
        /*00f0*/ 	.short	0x000b
        /*00f2*/ 	.short	0x0040
        /*00f4*/ 	.byte	0x00, 0xf0, 0x11, 0x00


	//----- nvinfo : EIATTR_KPARAM_INFO
	.align		4
.L_38:
        /*00f8*/ 	.byte	0x04, 0x17
        /*00fa*/ 	.short	(.L_40 - .L_39)
.L_39:
        /*00fc*/ 	.word	0x00000000
        /*0100*/ 	.short	0x000a
        /*0102*/ 	.short	0x003c
        /*0104*/ 	.byte	0x00, 0xf0, 0x11, 0x00


	//----- nvinfo : EIATTR_KPARAM_INFO
	.align		4
.L_40:
        /*0108*/ 	.byte	0x04, 0x17
        /*010a*/ 	.short	(.L_42 - .L_41)
.L_41:
        /*010c*/ 	.word	0x00000000
        /*0110*/ 	.short	0x0009
        /*0112*/ 	.short	0x0038
        /*0114*/ 	.byte	0x00, 0xf0, 0x11, 0x00


	//----- nvinfo : EIATTR_KPARAM_INFO
	.align		4
.L_42:
        /*0118*/ 	.byte	0x04, 0x17
        /*011a*/ 	.short	(.L_44 - .L_43)
.L_43:
        /*011c*/ 	.word	0x00000000
        /*0120*/ 	.short	0x0008
        /*0122*/ 	.short	0x0034
        /*0124*/ 	.byte	0x00, 0xf0, 0x11, 0x00


	//----- nvinfo : EIATTR_KPARAM_INFO
	.align		4
.L_44:
        /*0128*/ 	.byte	0x04, 0x17
        /*012a*/ 	.short	(.L_46 - .L_45)
.L_45:
        /*012c*/ 	.word	0x00000000
        /*0130*/ 	.short	0x0007
        /*0132*/ 	.short	0x0030
        /*0134*/ 	.byte	0x00, 0xf0, 0x11, 0x00


	//----- nvinfo : EIATTR_KPARAM_INFO
	.align		4
.L_46:
        /*0138*/ 	.byte	0x04, 0x17
        /*013a*/ 	.short	(.L_48 - .L_47)
.L_47:
        /*013c*/ 	.word	0x00000000
        /*0140*/ 	.short	0x0006
        /*0142*/ 	.short	0x002c
        /*0144*/ 	.byte	0x00, 0xf0, 0x11, 0x00


	//----- nvinfo : EIATTR_KPARAM_INFO
	.align		4
.L_48:
        /*0148*/ 	.byte	0x04, 0x17
        /*014a*/ 	.short	(.L_50 - .L_49)
.L_49:
        /*014c*/ 	.word	0x00000000
        /*0150*/ 	.short	0x0005
        /*0152*/ 	.short	0x0028
        /*0154*/ 	.byte	0x00, 0xf0, 0x11, 0x00


	//----- nvinfo : EIATTR_KPARAM_INFO
	.align		4
.L_50:
        /*0158*/ 	.byte	0x04, 0x17
        /*015a*/ 	.short	(.L_52 - .L_51)
.L_51:
        /*015c*/ 	.word	0x00000000
        /*0160*/ 	.short	0x0004
        /*0162*/ 	.short	0x0020
        /*0164*/ 	.byte	0x00, 0xf4, 0x21, 0x00


	//----- nvinfo : EIATTR_KPARAM_INFO
	.align		4
.L_52:
        /*0168*/ 	.byte	0x04, 0x17
        /*016a*/ 	.short	(.L_54 - .L_53)
.L_53:
        /*016c*/ 	.word	0x00000000
        /*0170*/ 	.short	0x0003
        /*0172*/ 	.short	0x0018
        /*0174*/ 	.byte	0x00, 0xf4, 0x21, 0x00


	//----- nvinfo : EIATTR_KPARAM_INFO
	.align		4
.L_54:
        /*0178*/ 	.byte	0x04, 0x17
        /*017a*/ 	.short	(.L_56 - .L_55)
.L_55:
        /*017c*/ 	.word	0x00000000
        /*0180*/ 	.short	0x0002
        /*0182*/ 	.short	0x0010
        /*0184*/ 	.byte	0x00, 0xf4, 0x21, 0x00


	//----- nvinfo : EIATTR_KPARAM_INFO
	.align		4
.L_56:
        /*0188*/ 	.byte	0x04, 0x17
        /*018a*/ 	.short	(.L_58 - .L_57)
.L_57:
        /*018c*/ 	.word	0x00000000
        /*0190*/ 	.short	0x0001
        /*0192*/ 	.short	0x0008
        /*0194*/ 	.byte	0x00, 0xf4, 0x21, 0x00


	//----- nvinfo : EIATTR_KPARAM_INFO
	.align		4
.L_58:
        /*0198*/ 	.byte	0x04, 0x17
        /*019a*/ 	.short	(.L_60 - .L_59)
.L_59:
        /*019c*/ 	.word	0x00000000
        /*01a0*/ 	.short	0x0000
        /*01a2*/ 	.short	0x0000
        /*01a4*/ 	.byte	0x00, 0xf4, 0x21, 0x00


	//----- nvinfo : EIATTR_SPARSE_MMA_MASK
	.align		4
.L_60:
        /*01a8*/ 	.byte	0x03, 0x50
        /*01aa*/ 	.short	0x0000


	//----- nvinfo : EIATTR_MAXREG_COUNT
	.align		4
        /*01ac*/ 	.byte	0x03, 0x1b
        /*01ae*/ 	.short	0x00ff


	//----- nvinfo : EIATTR_NUM_BARRIERS
	.align		4
        /*01b0*/ 	.byte	0x02, 0x4c
        /*01b2*/ 	.byte	0x01
	.zero		1


	//----- nvinfo : EIATTR_ANNOTATIONS
	.align		4
        /*01b4*/ 	.byte	0x04, 0x55
        /*01b6*/ 	.short	(.L_62 - .L_61)


	//   ....[0]....
.L_61:
        /*01b8*/ 	.word	0x00000001
        /*01bc*/ 	.byte	0xb0, 0x1d, 0x00, 0x00, 0x01, 0x00, 0x00, 0x00, 0x50, 0x1e, 0x00, 0x00, 0x01, 0x00, 0x00, 0x00
        /* <DEDUP_REMOVED lines=228> */
        /*100c*/ 	.byte	0x10, 0x98, 0x00, 0x00, 0x01, 0x00, 0x00, 0x00, 0x40, 0x98, 0x00, 0x00


	//----- nvinfo : EIATTR_MERCURY_ISA_VERSION
	.align		4
.L_62:
        /*1018*/ 	.byte	0x03, 0x5f
        /*101a*/ 	.short	0x0101


	//----- nvinfo : EIATTR_COOP_GROUP_MASK_REGIDS
	.align		4
        /*101c*/ 	.byte	0x04, 0x29
        /*101e*/ 	.short	(.L_64 - .L_63)


	//   ....[0]....
.L_63:
        /*1020*/ 	.word	0xffffffff


	//   ....[1]....
        /*1024*/ 	.word	0xffffffff


	//   ....[2]....
        /*1028*/ 	.word	0xffffffff


	//   ....[3]....
        /*102c*/ 	.word	0xffffffff


	//   ....[4]....
        /*1030*/ 	.word	0xffffffff


	//   ....[5]....
        /*1034*/ 	.word	0xffffffff


	//   ....[6]....
        /*1038*/ 	.word	0xffffffff


	//   ....[7]....
        /*103c*/ 	.word	0xffffffff


	//   ....[8]....
        /*1040*/ 	.word	0xffffffff


	//   ....[9]....
        /*1044*/ 	.word	0xffffffff


	//   ....[10]....
        /*1048*/ 	.word	0xffffffff


	//   ....[11]....
        /*104c*/ 	.word	0xffffffff


	//   ....[12]....
        /*1050*/ 	.word	0xffffffff


	//   ....[13]....
        /*1054*/ 	.word	0xffffffff


	//   ....[14]....
        /*1058*/ 	.word	0xffffffff


	//   ....[15]....
        /*105c*/ 	.word	0xffffffff


	//   ....[16]....
        /*1060*/ 	.word	0xffffffff


	//   ....[17]....
        /*1064*/ 	.word	0xffffffff


	//   ....[18]....
        /*1068*/ 	.word	0xffffffff


	//   ....[19]....
        /*106c*/ 	.word	0xffffffff


	//----- nvinfo : EIATTR_COOP_GROUP_INSTR_OFFSETS
	.align		4
.L_64:
        /*1070*/ 	.byte	0x04, 0x28
        /*1072*/ 	.short	(.L_66 - .L_65)


	//   ....[0]....
.L_65:
        /*1074*/ 	.word	0x00007ba0


	//   ....[1]....
        /*1078*/ 	.word	0x00007bb0


	//   ....[2]....
        /*107c*/ 	.word	0x00007bc0


	//   ....[3]....
        /*1080*/ 	.word	0x00007bd0


	//   ....[4]....
        /*1084*/ 	.word	0x00007c20


	//   ....[5]....
        /*1088*/ 	.word	0x00007c30


	//   ....[6]....
        /*108c*/ 	.word	0x00007c40


	//   ....[7]....
        /*1090*/ 	.word	0x00007c50


	//   ....[8]....
        /*1094*/ 	.word	0x00007d70


	//   ....[9]....
        /*1098*/ 	.word	0x00007d90


	//   ....[10]....
        /*109c*/ 	.word	0x00008230


	//   ....[11]....
        /*10a0*/ 	.word	0x00008240


	//   ....[12]....
        /*10a4*/ 	.word	0x00008250


	//   ....[13]....
        /*10a8*/ 	.word	0x00008260


	//   ....[14]....
        /*10ac*/ 	.word	0x000082b0


	//   ....[15]....
        /*10b0*/ 	.word	0x000082c0


	//   ....[16]....
        /*10b4*/ 	.word	0x000082d0


	//   ....[17]....
        /*10b8*/ 	.word	0x000082e0


	//   ....[18]....
        /*10bc*/ 	.word	0x000083a0


	//   ....[19]....
        /*10c0*/ 	.word	0x000083c0


	//----- nvinfo : EIATTR_EXIT_INSTR_OFFSETS
	.align		4
.L_66:
        /*10c4*/ 	.byte	0x04, 0x1c
        /*10c6*/ 	.short	(.L_68 - .L_67)


	//   ....[0]....
.L_67:
        /*10c8*/ 	.word	0x0000ddf0


	//   ....[1]....
        /*10cc*/ 	.word	0x0000de20


	//----- nvinfo : EIATTR_REQNTID
	.align		4
.L_68:
        /*10d0*/ 	.byte	0x04, 0x10
        /*10d2*/ 	.short	(.L_70 - .L_69)
.L_69:
        /*10d4*/ 	.word	0x00000080
        /*10d8*/ 	.word	0x00000001
        /*10dc*/ 	.word	0x00000001


	//----- nvinfo : EIATTR_CBANK_PARAM_SIZE
	.align		4
.L_70:
        /*10e0*/ 	.byte	0x03, 0x19
        /*10e2*/ 	.short	0x0088


	//----- nvinfo : EIATTR_PARAM_CBANK
	.align		4
        /*10e4*/ 	.byte	0x04, 0x0a
        /*10e6*/ 	.short	(.L_72 - .L_71)
	.align		4
.L_71:
        /*10e8*/ 	.word	index@(.nv.constant0.attn_fwd)
        /*10ec*/ 	.short	0x0210
        /*10ee*/ 	.short	0x0088


	//----- nvinfo : EIATTR_SW_WAR
	.align		4
.L_72:
        /*10f0*/ 	.byte	0x04, 0x36
        /*10f2*/ 	.short	(.L_74 - .L_73)
.L_73:
        /*10f4*/ 	.word	0x00000008
.L_74:


//--------------------- .nv.callgraph             --------------------------
	.section	.nv.callgraph,"",@"SHT_CUDA_CALLGRAPH"
	.align	4
	.sectionentsize	8
	.align		4
        /*0000*/ 	.word	0x00000000
	.align		4
        /*0004*/ 	.word	0xffffffff
	.align		4
        /*0008*/ 	.word	0x00000000
	.align		4
        /*000c*/ 	.word	0xfffffffe
	.align		4
        /*0010*/ 	.word	0x00000000
	.align		4
        /*0014*/ 	.word	0xfffffffd
	.align		4
        /*0018*/ 	.word	0x00000000
	.align		4
        /*001c*/ 	.word	0xfffffffc


//--------------------- .nv.constant4             --------------------------
	.section	.nv.constant4,"a",@progbits
	.align	8
	.align		8
.nv.constant4:
        /*0000*/ 	.dword	_$_str


//--------------------- .text.attn_fwd            --------------------------
	.section	.text.attn_fwd,"ax",@progbits
	.align	128
        .global         attn_fwd
        .type           attn_fwd,@function
        .size           attn_fwd,(.L_x_3 - attn_fwd)
        .other          attn_fwd,@"STO_CUDA_ENTRY STV_DEFAULT"
attn_fwd:
.text.attn_fwd:
[----:B------:R-:W0:Y:S01]  /*0000*/  LDC R1, c[0x0][0x28] ;  /* 0x00000a00ff017b82 */ /* 0x000e220000000800 */
[----:B------:R-:W1:Y:S07]  /*0010*/  S2R R0, SR_TID.X ;  /* 0x0000000000007919 */ /* 0x000e6e0000002100 */
[----:B------:R-:W2:Y:S01]  /*0020*/  S2UR UR7, SR_CTAID.Y ;  /* 0x00000000000779c3 */ /* 0x000ea20000002600 */
[----:B------:R-:W-:Y:S01]  /*0030*/  ULDC.64 UR4, c[0x0][0x240] ;  /* 0x0000900000047ab9 */ /* 0x000fe20000000a00 */
[----:B------:R-:W-:Y:S01]  /*0040*/  ULDC.64 UR10, c[0x0][0x208] ;  /* 0x00008200000a7ab9 */ /* 0x000fe20000000a00 */
[----:B------:R-:W3:Y:S01]  /*0050*/  S2R R3, SR_CTAID.X ;  /* 0x0000000000037919 */ /* 0x000ee20000002500 */
[----:B0-----:R-:W-:-:S04]  /*0060*/  IADD3 R1, R1, -0x730, RZ ;  /* 0xfffff8d001017810 */ /* 0x001fc80007ffe0ff */
[----:B------:R-:W0:Y:S08]  /*0070*/  LDC R6, c[0x0][0x248] ;  /* 0x00009200ff067b82 */ /* 0x000e300000000800 */
[----:B------:R-:W4:Y:S01]  /*0080*/  LDC.64 R8, c[0x0][0x210] ;  /* 0x00008400ff087b82 */ /* 0x000f220000000a00 */
[----:B--2---:R-:W-:-:S04]  /*0090*/  UIMAD UR4, UR7, UR4, URZ ;  /* 0x00000004070472a4 */ /* 0x004fc8000f8e023f */
[----:B------:R-:W-:Y:S01]  /*00a0*/  USHF.L.U32 UR6, UR4, 0x1, URZ ;  /* 0x0000000104067899 */ /* 0x000fe2000800063f */
[----:B-1----:R-:W-:-:S05]  /*00b0*/  LOP3.LUT R2, R0, 0x1f, RZ, 0xc0, !PT ;  /* 0x0000001f00027812 */ /* 0x002fca00078ec0ff */
[----:B---3--:R-:W-:Y:S01]  /*00c0*/  IMAD R4, R3, 0x20, R2 ;  /* 0x0000002003047824 */ /* 0x008fe200078e0202 */
[----:B------:R-:W-:-:S03]  /*00d0*/  SHF.R.U32.HI R3, RZ, 0x5, R0 ;  /* 0x00000005ff037819 */ /* 0x000fc60000011600 */
[----:B------:R-:W-:Y:S01]  /*00e0*/  IMAD R2, R4, UR5, RZ ;  /* 0x0000000504027c24 */ /* 0x000fe2000f8e02ff */
[----:B------:R-:W-:Y:S01]  /*00f0*/  SGXT.U32 R3, R3, 0x2 ;  /* 0x000000020303781a */ /* 0x000fe20000000000 */
[----:B------:R-:W-:-:S04]  /*0100*/  UIMAD.WIDE UR4, UR4, 0x2, URZ ;  /* 0x00000002040478a5 */ /* 0x000fc8000f8e023f */
[----:B0-----:R-:W-:Y:S01]  /*0110*/  IMAD R5, R3, R6, RZ ;  /* 0x0000000603057224 */ /* 0x001fe200078e02ff */
[C---:B------:R-:W-:Y:S01]  /*0120*/  SHF.L.U32 R3, R2.reuse, 0x1, RZ ;  /* 0x0000000102037819 */ /* 0x040fe200000006ff */
[----:B------:R-:W-:-:S03]  /*0130*/  IMAD.HI R2, R2, 0x2, RZ ;  /* 0x0000000202027827 */ /* 0x000fc600078e02ff */
[----:B----4-:R-:W-:Y:S01]  /*0140*/  IADD3 R3, P0, P1, R3, UR6, R8 ;  /* 0x0000000603037c10 */ /* 0x010fe2000f91e008 */
[----:B------:R-:W-:-:S03]  /*0150*/  IMAD R7, R6, 0x4, R5 ;  /* 0x0000000406077824 */ /* 0x000fc600078e0205 */
[----:B------:R-:W-:Y:S02]  /*0160*/  IADD3.X R2, R2, UR5, R9, P0, P1 ;  /* 0x0000000502027c10 */ /* 0x000fe400087e2409 */
[C---:B------:R-:W-:Y:S02]  /*0170*/  LEA R11, R6.reuse, R7, 0x2 ;  /* 0x00000007060b7211 */ /* 0x040fe400078e10ff */
[-C--:B------:R-:W-:Y:S02]  /*0180*/  LEA R8, P0, R5, R3.reuse, 0x1 ;  /* 0x0000000305087211 */ /* 0x080fe400078008ff */
[-C--:B------:R-:W-:Y:S01]  /*0190*/  LEA R12, P1, R11, R3.reuse, 0x1 ;  /* 0x000000030b0c7211 */ /* 0x080fe200078208ff */
[----:B------:R-:W-:Y:S01]  /*01a0*/  IMAD R15, R6, 0x4, R11 ;  /* 0x00000004060f7824 */ /* 0x000fe200078e020b */
[----:B------:R-:W-:Y:S02]  /*01b0*/  LEA.HI.X.SX32 R9, R5, R2, 0x1, P0 ;  /* 0x0000000205097211 */ /* 0x000fe400000f0eff */
[----:B------:R-:W-:-:S02]  /*01c0*/  LEA R10, P0, R7, R3, 0x1 ;  /* 0x00000003070a7211 */ /* 0x000fc400078008ff */
[C---:B------:R-:W-:Y:S01]  /*01d0*/  LEA R17, R6.reuse, R15, 0x2 ;  /* 0x0000000f06117211 */ /* 0x040fe200078e10ff */
[----:B------:R0:W2:Y:S01]  /*01e0*/  LDG.E.U16 R4, desc[UR10][R8.64] ;  /* 0x0000000a08047981 */ /* 0x0000a2000c1e1500 */
[-C--:B------:R-:W-:Y:S02]  /*01f0*/  LEA.HI.X.SX32 R13, R11, R2.reuse, 0x1, P1 ;  /* 0x000000020b0d7211 */ /* 0x080fe400008f0eff */
[-C--:B------:R-:W-:Y:S01]  /*0200*/  LEA.HI.X.SX32 R11, R7, R2.reuse, 0x1, P0 ;  /* 0x00000002070b7211 */ /* 0x080fe200000f0eff */
[----:B------:R-:W-:Y:S01]  /*0210*/  IMAD R19, R6, 0x4, R17 ;  /* 0x0000000406137824 */ /* 0x000fe200078e0211 */
[CC--:B------:R-:W-:Y:S01]  /*0220*/  LEA R14, P0, R15.reuse, R3.reuse, 0x1 ;  /* 0x000000030f0e7211 */ /* 0x0c0fe200078008ff */
[----:B------:R1:W3:Y:S03]  /*0230*/  LDG.E.U16 R5, desc[UR10][R12.64] ;  /* 0x0000000a0c057981 */ /* 0x0002e6000c1e1500 */
[----:B------:R-:W-:Y:S01]  /*0240*/  LEA.HI.X.SX32 R15, R15, R2, 0x1, P0 ;  /* 0x000000020f0f7211 */ /* 0x000fe200000f0eff */
[----:B------:R4:W5:Y:S01]  /*0250*/  LDG.E.U16 R7, desc[UR10][R10.64] ;  /* 0x0000000a0a077981 */ /* 0x000962000c1e1500 */
[----:B------:R-:W-:-:S02]  /*0260*/  LEA R16, P0, R17, R3, 0x1 ;  /* 0x0000000311107211 */ /* 0x000fc400078008ff */
[C---:B------:R-:W-:Y:S01]  /*0270*/  LEA R21, R6.reuse, R19, 0x2 ;  /* 0x0000001306157211 */ /* 0x040fe200078e10ff */
[----:B------:R4:W5:Y:S01]  /*0280*/  LDG.E.U16 R8, desc[UR10][R14.64] ;  /* 0x0000000a0e087981 */ /* 0x000962000c1e1500 */
[-C--:B------:R-:W-:Y:S02]  /*0290*/  LEA.HI.X.SX32 R17, R17, R2.reuse, 0x1, P0 ;  /* 0x0000000211117211 */ /* 0x080fe400000f0eff */
[-C--:B------:R-:W-:Y:S01]  /*02a0*/  LEA R18, P0, R19, R3.reuse, 0x1 ;  /* 0x0000000313127211 */ /* 0x080fe200078008ff */
[----:B0-----:R-:W-:Y:S01]  /*02b0*/  IMAD R9, R6, 0x4, R21 ;  /* 0x0000000406097824 */ /* 0x001fe200078e0215 */
[-C--:B------:R-:W-:Y:S01]  /*02c0*/  LEA R20, P1, R21, R3.reuse, 0x1 ;  /* 0x0000000315147211 */ /* 0x080fe200078208ff */
[----:B------:R-:W5:Y:S01]  /*02d0*/  LDG.E.U16 R28, desc[UR10][R16.64] ;  /* 0x0000000a101c7981 */ /* 0x000f62000c1e1500 */
[----:B------:R-:W-:Y:S02]  /*02e0*/  LEA.HI.X.SX32 R19, R19, R2, 0x1, P0 ;  /* 0x0000000213137211 */ /* 0x000fe400000f0eff */
[----:B-1----:R-:W-:-:S02]  /*02f0*/  LEA R12, P0, R9, R3, 0x1 ;  /* 0x00000003090c7211 */ /* 0x002fc400078008ff */
[----:B----4-:R-:W-:Y:S01]  /*0300*/  LEA R11, R6, R9, 0x2 ;  /* 0x00000009060b7211 */ /* 0x010fe200078e10ff */
[----:B------:R0:W4:Y:S01]  /*0310*/  LDG.E.U16 R30, desc[UR10][R18.64] ;  /* 0x0000000a121e7981 */ /* 0x000122000c1e1500 */
[----:B------:R-:W-:-:S03]  /*0320*/  LEA.HI.X.SX32 R13, R9, R2, 0x1, P0 ;  /* 0x00000002090d7211 */ /* 0x000fc600000f0eff */
[C---:B------:R-:W-:Y:S01]  /*0330*/  IMAD R9, R6.reuse, 0x4, R11 ;  /* 0x0000000406097824 */ /* 0x040fe200078e020b */
[C---:B------:R-:W-:Y:S01]  /*0340*/  LEA R10, P0, R11.reuse, R3, 0x1 ;  /* 0x000000030b0a7211 */ /* 0x040fe200078008ff */
[----:B------:R1:W4:Y:S03]  /*0350*/  LDG.E.U16 R34, desc[UR10][R12.64] ;  /* 0x0000000a0c227981 */ /* 0x000326000c1e1500 */
[C---:B------:R-:W-:Y:S02]  /*0360*/  LEA R23, R6.reuse, R9, 0x2 ;  /* 0x0000000906177211 */ /* 0x040fe400078e10ff */
[-C--:B------:R-:W-:Y:S02]  /*0370*/  LEA.HI.X.SX32 R11, R11, R2.reuse, 0x1, P0 ;  /* 0x000000020b0b7211 */ /* 0x080fe400000f0eff */
[----:B------:R-:W-:Y:S01]  /*0380*/  LEA R14, P0, R9, R3, 0x1 ;  /* 0x00000003090e7211 */ /* 0x000fe200078008ff */
[----:B------:R-:W-:Y:S01]  /*0390*/  IMAD R25, R6, 0x4, R23 ;  /* 0x0000000406197824 */ /* 0x000fe200078e0217 */
[-C--:B------:R-:W-:Y:S01]  /*03a0*/  LEA.HI.X.SX32 R21, R21, R2.reuse, 0x1, P1 ;  /* 0x0000000215157211 */ /* 0x080fe200008f0eff */
[----:B------:R-:W4:Y:S01]  /*03b0*/  LDG.E.U16 R36, desc[UR10][R10.64] ;  /* 0x0000000a0a247981 */ /* 0x000f22000c1e1500 */
[----:B------:R-:W-:-:S02]  /*03c0*/  LEA.HI.X.SX32 R15, R9, R2, 0x1, P0 ;  /* 0x00000002090f7211 */ /* 0x000fc400000f0eff */
[C---:B0-----:R-:W-:Y:S01]  /*03d0*/  LEA R18, P0, R25.reuse, R3, 0x1 ;  /* 0x0000000319127211 */ /* 0x041fe200078008ff */
[----:B------:R0:W4:Y:S01]  /*03e0*/  LDG.E.U16 R32, desc[UR10][R20.64] ;  /* 0x0000000a14207981 */ /* 0x000122000c1e1500 */
[C---:B------:R-:W-:Y:S02]  /*03f0*/  LEA R9, R6.reuse, R25, 0x2 ;  /* 0x0000001906097211 */ /* 0x040fe400078e10ff */
[-C--:B------:R-:W-:Y:S01]  /*0400*/  LEA.HI.X.SX32 R19, R25, R2.reuse, 0x1, P0 ;  /* 0x0000000219137211 */ /* 0x080fe200000f0eff */
[----:B------:R0:W4:Y:S01]  /*0410*/  LDG.E.U16 R38, desc[UR10][R14.64] ;  /* 0x0000000a0e267981 */ /* 0x000122000c1e1500 */
[-C--:B-1----:R-:W-:Y:S02]  /*0420*/  LEA R12, P0, R9, R3.reuse, 0x1 ;  /* 0x00000003090c7211 */ /* 0x082fe400078008ff */
[----:B------:R-:W-:Y:S01]  /*0430*/  LEA R16, P1, R23, R3, 0x1 ;  /* 0x0000000317107211 */ /* 0x000fe200078208ff */
[----:B------:R-:W4:Y:S01]  /*0440*/  LDG.E.U16 R42, desc[UR10][R18.64] ;  /* 0x0000000a122a7981 */ /* 0x000f22000c1e1500 */
[----:B0-----:R-:W-:Y:S01]  /*0450*/  IMAD R21, R6, 0x4, R9 ;  /* 0x0000000406157824 */ /* 0x001fe200078e0209 */
[----:B------:R-:W-:-:S04]  /*0460*/  LEA.HI.X.SX32 R13, R9, R2, 0x1, P0 ;  /* 0x00000002090d7211 */ /* 0x000fc800000f0eff */
[C---:B------:R-:W-:Y:S01]  /*0470*/  LEA R9, R6.reuse, R21, 0x2 ;  /* 0x0000001506097211 */ /* 0x040fe200078e10ff */
[----:B------:R-:W4:Y:S01]  /*0480*/  LDG.E.U16 R44, desc[UR10][R12.64] ;  /* 0x0000000a0c2c7981 */ /* 0x000f22000c1e1500 */
[-C--:B------:R-:W-:Y:S02]  /*0490*/  LEA.HI.X.SX32 R17, R23, R2.reuse, 0x1, P1 ;  /* 0x0000000217117211 */ /* 0x080fe400008f0eff */
[-C--:B------:R-:W-:Y:S01]  /*04a0*/  LEA R10, P0, R21, R3.reuse, 0x1 ;  /* 0x00000003150a7211 */ /* 0x080fe200078008ff */
[----:B------:R-:W-:Y:S01]  /*04b0*/  IMAD R23, R6, 0x4, R9 ;  /* 0x0000000406177824 */ /* 0x000fe200078e0209 */
[----:B------:R-:W-:Y:S01]  /*04c0*/  LEA R20, P1, R9, R3, 0x1 ;  /* 0x0000000309147211 */ /* 0x000fe200078208ff */
[----:B------:R0:W4:Y:S01]  /*04d0*/  LDG.E.U16 R40, desc[UR10][R16.64] ;  /* 0x0000000a10287981 */ /* 0x000122000c1e1500 */
[-C--:B------:R-:W-:Y:S02]  /*04e0*/  LEA.HI.X.SX32 R11, R21, R2.reuse, 0x1, P0 ;  /* 0x00000002150b7211 */ /* 0x080fe400000f0eff */
[----:B------:R-:W-:-:S02]  /*04f0*/  LEA.HI.X.SX32 R21, R9, R2, 0x1, P1 ;  /* 0x0000000209157211 */ /* 0x000fc400008f0eff */
[C---:B------:R-:W-:Y:S01]  /*0500*/  LEA R14, P0, R23.reuse, R3, 0x1 ;  /* 0x00000003170e7211 */ /* 0x040fe200078008ff */
[----:B------:R1:W4:Y:S01]  /*0510*/  LDG.E.U16 R45, desc[UR10][R10.64] ;  /* 0x0000000a0a2d7981 */ /* 0x000322000c1e1500 */
[C---:B------:R-:W-:Y:S02]  /*0520*/  LEA R9, R6.reuse, R23, 0x2 ;  /* 0x0000001706097211 */ /* 0x040fe400078e10ff */
[-C--:B------:R-:W-:Y:S01]  /*0530*/  LEA.HI.X.SX32 R15, R23, R2.reuse, 0x1, P0 ;  /* 0x00000002170f7211 */ /* 0x080fe200000f0eff */
[----:B------:R-:W4:Y:S01]  /*0540*/  LDG.E.U16 R46, desc[UR10][R20.64] ;  /* 0x0000000a142e7981 */ /* 0x000f22000c1e1500 */
[C---:B0-----:R-:W-:Y:S01]  /*0550*/  LEA R16, P0, R9.reuse, R3, 0x1 ;  /* 0x0000000309107211 */ /* 0x041fe200078008ff */
[----:B------:R-:W-:Y:S02]  /*0560*/  IMAD R19, R6, 0x4, R9 ;  /* 0x0000000406137824 */ /* 0x000fe400078e0209 */
[----:B------:R0:W4:Y:S01]  /*0570*/  LDG.E.U16 R47, desc[UR10][R14.64] ;  /* 0x0000000a0e2f7981 */ /* 0x000122000c1e1500 */
[----:B------:R-:W-:-:S02]  /*0580*/  LEA.HI.X.SX32 R17, R9, R2, 0x1, P0 ;  /* 0x0000000209117211 */ /* 0x000fc400000f0eff */
[C---:B------:R-:W-:Y:S02]  /*0590*/  LEA R9, R6.reuse, R19, 0x2 ;  /* 0x0000001306097211 */ /* 0x040fe400078e10ff */
[-C--:B------:R-:W-:Y:S01]  /*05a0*/  LEA R12, P0, R19, R3.reuse, 0x1 ;  /* 0x00000003130c7211 */ /* 0x080fe200078008ff */
[----:B------:R0:W4:Y:S01]  /*05b0*/  LDG.E.U16 R48, desc[UR10][R16.64] ;  /* 0x0000000a10307981 */ /* 0x000122000c1e1500 */
[-C--:B------:R-:W-:Y:S01]  /*05c0*/  LEA R18, P1, R9, R3.reuse, 0x1 ;  /* 0x0000000309127211 */ /* 0x080fe200078208ff */
[C---:B------:R-:W-:Y:S01]  /*05d0*/  IMAD R23, R6.reuse, 0x4, R9 ;  /* 0x0000000406177824 */ /* 0x040fe200078e0209 */
[-C--:B------:R-:W-:Y:S02]  /*05e0*/  LEA.HI.X.SX32 R13, R19, R2.reuse, 0x1, P0 ;  /* 0x00000002130d7211 */ /* 0x080fe400000f0eff */
[----:B------:R-:W-:Y:S02]  /*05f0*/  LEA.HI.X.SX32 R19, R9, R2, 0x1, P1 ;  /* 0x0000000209137211 */ /* 0x000fe400008f0eff */
[----:B-1----:R-:W-:Y:S01]  /*0600*/  LEA R10, P0, R23, R3, 0x1 ;  /* 0x00000003170a7211 */ /* 0x002fe200078008ff */
[----:B------:R1:W4:Y:S01]  /*0610*/  LDG.E.U16 R49, desc[UR10][R12.64] ;  /* 0x0000000a0c317981 */ /* 0x000322000c1e1500 */
[----:B------:R-:W-:-:S02]  /*0620*/  LEA R9, R6, R23, 0x2 ;  /* 0x0000001706097211 */ /* 0x000fc400078e10ff */
[-C--:B------:R-:W-:Y:S01]  /*0630*/  LEA.HI.X.SX32 R11, R23, R2.reuse, 0x1, P0 ;  /* 0x00000002170b7211 */ /* 0x080fe200000f0eff */
[----:B------:R-:W4:Y:S01]  /*0640*/  LDG.E.U16 R50, desc[UR10][R18.64] ;  /* 0x0000000a12327981 */ /* 0x000f22000c1e1500 */
[C---:B0-----:R-:W-:Y:S01]  /*0650*/  LEA R14, P0, R9.reuse, R3, 0x1 ;  /* 0x00000003090e7211 */ /* 0x041fe200078008ff */
[C---:B------:R-:W-:Y:S02]  /*0660*/  IMAD R21, R6.reuse, 0x4, R9 ;  /* 0x0000000406157824 */ /* 0x040fe400078e0209 */
[----:B------:R0:W4:Y:S01]  /*0670*/  LDG.E.U16 R51, desc[UR10][R10.64] ;  /* 0x0000000a0a337981 */ /* 0x000122000c1e1500 */
[-C--:B------:R-:W-:Y:S02]  /*0680*/  LEA.HI.X.SX32 R15, R9, R2.reuse, 0x1, P0 ;  /* 0x00000002090f7211 */ /* 0x080fe400000f0eff */
[C---:B------:R-:W-:Y:S02]  /*0690*/  LEA R9, R6.reuse, R21, 0x2 ;  /* 0x0000001506097211 */ /* 0x040fe400078e10ff */
[-C--:B------:R-:W-:Y:S01]  /*06a0*/  LEA R16, P0, R21, R3.reuse, 0x1 ;  /* 0x0000000315107211 */ /* 0x080fe200078008ff */
[----:B------:R0:W4:Y:S01]  /*06b0*/  LDG.E.U16 R52, desc[UR10][R14.64] ;  /* 0x0000000a0e347981 */ /* 0x000122000c1e1500 */
[----:B------:R-:W-:Y:S01]  /*06c0*/  LEA R20, P1, R9, R3, 0x1 ;  /* 0x0000000309147211 */ /* 0x000fe200078208ff */
[----:B------:R-:W-:Y:S01]  /*06d0*/  IMAD R23, R6, 0x4, R9 ;  /* 0x0000000406177824 */ /* 0x000fe200078e0209 */
[----:B------:R-:W-:-:S02]  /*06e0*/  LEA.HI.X.SX32 R17, R21, R2, 0x1, P0 ;  /* 0x0000000215117211 */ /* 0x000fc400000f0eff */
[-C--:B------:R-:W-:Y:S02]  /*06f0*/  LEA.HI.X.SX32 R21, R9, R2.reuse, 0x1, P1 ;  /* 0x0000000209157211 */ /* 0x080fe400008f0eff */
[C---:B-1----:R-:W-:Y:S01]  /*0700*/  LEA R12, P0, R23.reuse, R3, 0x1 ;  /* 0x00000003170c7211 */ /* 0x042fe200078008ff */
        /* <DEDUP_REMOVED lines=19> */
[----:B------:R1:W4:Y:S01]  /*0840*/  LDG.E.U16 R58, desc[UR10][R18.64] ;  /* 0x0000000a123a7981 */ /* 0x000322000c1e1500 */
[C---:B0-----:R-:W-:Y:S01]  /*0850*/  LEA R12, P0, R9.reuse, R3, 0x1 ;  /* 0x00000003090c7211 */ /* 0x041fe200078008ff */
[C---:B------:R-:W-:Y:S02]  /*0860*/  IMAD R21, R6.reuse, 0x4, R9 ;  /* 0x0000000406157824 */ /* 0x040fe400078e0209 */
[----:B------:R0:W4:Y:S01]  /*0870*/  LDG.E.U16 R59, desc[UR10][R16.64] ;  /* 0x0000000a103b7981 */ /* 0x000122000c1e1500 */
[----:B------:R-:W-:Y:S02]  /*0880*/  LEA.HI.X.SX32 R13, R9, R2, 0x1, P0 ;  /* 0x00000002090d7211 */ /* 0x000fe400000f0eff */
[C---:B------:R-:W-:Y:S02]  /*0890*/  LEA R9, R6.reuse, R21, 0x2 ;  /* 0x0000001506097211 */ /* 0x040fe400078e10ff */
[-C--:B------:R-:W-:Y:S01]  /*08a0*/  LEA R10, P0, R21, R3.reuse, 0x1 ;  /* 0x00000003150a7211 */ /* 0x080fe200078008ff */
[----:B------:R0:W4:Y:S02]  /*08b0*/  LDG.E.U16 R60, desc[UR10][R12.64] ;  /* 0x0000000a0c3c7981 */ /* 0x000124000c1e1500 */
[----:B------:R-:W-:Y:S01]  /*08c0*/  IMAD R23, R6, 0x4, R9 ;  /* 0x0000000406177824 */ /* 0x000fe200078e0209 */
[----:B------:R-:W-:-:S04]  /*08d0*/  LEA R20, P1, R9, R3, 0x1 ;  /* 0x0000000309147211 */ /* 0x000fc800078208ff */
[C---:B------:R-:W-:Y:S02]  /*08e0*/  LEA R25, R6.reuse, R23, 0x2 ;  /* 0x0000001706197211 */ /* 0x040fe400078e10ff */
[-C--:B------:R-:W-:Y:S02]  /*08f0*/  LEA.HI.X.SX32 R11, R21, R2.reuse, 0x1, P0 ;  /* 0x00000002150b7211 */ /* 0x080fe400000f0eff */
[-C--:B------:R-:W-:Y:S01]  /*0900*/  LEA.HI.X.SX32 R21, R9, R2.reuse, 0x1, P1 ;  /* 0x0000000209157211 */ /* 0x080fe200008f0eff */
[C---:B------:R-:W-:Y:S01]  /*0910*/  IMAD R9, R6.reuse, 0x4, R25 ;  /* 0x0000000406097824 */ /* 0x040fe200078e0219 */
[C---:B-1----:R-:W-:Y:S01]  /*0920*/  LEA R14, P0, R23.reuse, R3, 0x1 ;  /* 0x00000003170e7211 */ /* 0x042fe200078008ff */
[----:B------:R1:W4:Y:S03]  /*0930*/  LDG.E.U16 R61, desc[UR10][R10.64] ;  /* 0x0000000a0a3d7981 */ /* 0x000326000c1e1500 */
[----:B------:R-:W-:Y:S01]  /*0940*/  LEA R19, R6, R9, 0x2 ;  /* 0x0000000906137211 */ /* 0x000fe200078e10ff */
[----:B------:R1:W4:Y:S01]  /*0950*/  LDG.E.U16 R62, desc[UR10][R20.64] ;  /* 0x0000000a143e7981 */ /* 0x000322000c1e1500 */
[----:B------:R-:W-:-:S02]  /*0960*/  LEA.HI.X.SX32 R15, R23, R2, 0x1, P0 ;  /* 0x00000002170f7211 */ /* 0x000fc400000f0eff */
[CC--:B0-----:R-:W-:Y:S01]  /*0970*/  LEA R16, P0, R25.reuse, R3.reuse, 0x1 ;  /* 0x0000000319107211 */ /* 0x0c1fe200078008ff */
[C---:B------:R-:W-:Y:S02]  /*0980*/  IMAD R23, R6.reuse, 0x4, R19 ;  /* 0x0000000406177824 */ /* 0x040fe400078e0213 */
[----:B------:R0:W4:Y:S01]  /*0990*/  LDG.E.U16 R63, desc[UR10][R14.64] ;  /* 0x0000000a0e3f7981 */ /* 0x000122000c1e1500 */
[-C--:B------:R-:W-:Y:S02]  /*09a0*/  LEA.HI.X.SX32 R17, R25, R2.reuse, 0x1, P0 ;  /* 0x0000000219117211 */ /* 0x080fe400000f0eff */
[C---:B------:R-:W-:Y:S02]  /*09b0*/  LEA R12, P0, R9.reuse, R3, 0x1 ;  /* 0x00000003090c7211 */ /* 0x040fe400078008ff */
[----:B------:R-:W-:Y:S01]  /*09c0*/  LEA R25, R6, R23, 0x2 ;  /* 0x0000001706197211 */ /* 0x000fe200078e10ff */
[----:B------:R0:W4:Y:S01]  /*09d0*/  LDG.E.U16 R64, desc[UR10][R16.64] ;  /* 0x0000000a10407981 */ /* 0x000122000c1e1500 */
[----:B------:R-:W-:-:S03]  /*09e0*/  LEA.HI.X.SX32 R13, R9, R2, 0x1, P0 ;  /* 0x00000002090d7211 */ /* 0x000fc600000f0eff */
[C---:B------:R-:W-:Y:S01]  /*09f0*/  IMAD R9, R6.reuse, 0x4, R25 ;  /* 0x0000000406097824 */ /* 0x040fe200078e0219 */
[C---:B-1----:R-:W-:Y:S01]  /*0a00*/  LEA R10, P0, R23.reuse, R3, 0x1 ;  /* 0x00000003170a7211 */ /* 0x042fe200078008ff */
[----:B------:R1:W4:Y:S03]  /*0a10*/  LDG.E.U16 R65, desc[UR10][R12.64] ;  /* 0x0000000a0c417981 */ /* 0x000326000c1e1500 */
[----:B------:R-:W-:Y:S02]  /*0a20*/  LEA R21, R6, R9, 0x2 ;  /* 0x0000000906157211 */ /* 0x000fe400078e10ff */
[----:B------:R-:W-:-:S03]  /*0a30*/  LEA.HI.X.SX32 R11, R23, R2, 0x1, P0 ;  /* 0x00000002170b7211 */ /* 0x000fc600000f0eff */
[C---:B------:R-:W-:Y:S01]  /*0a40*/  IMAD R23, R6.reuse, 0x4, R21 ;  /* 0x0000000406177824 */ /* 0x040fe200078e0215 */
[C---:B0-----:R-:W-:Y:S01]  /*0a50*/  LEA R14, P0, R25.reuse, R3, 0x1 ;  /* 0x00000003190e7211 */ /* 0x041fe200078008ff */
[----:B------:R0:W4:Y:S03]  /*0a60*/  LDG.E.U16 R67, desc[UR10][R10.64] ;  /* 0x0000000a0a437981 */ /* 0x000126000c1e1500 */
[----:B------:R-:W-:Y:S02]  /*0a70*/  LEA R27, R6, R23, 0x2 ;  /* 0x00000017061b7211 */ /* 0x000fe400078e10ff */
[----:B------:R-:W-:-:S03]  /*0a80*/  LEA.HI.X.SX32 R15, R25, R2, 0x1, P0 ;  /* 0x00000002190f7211 */ /* 0x000fc600000f0eff */
[C---:B------:R-:W-:Y:S01]  /*0a90*/  IMAD R25, R6.reuse, 0x4, R27 ;  /* 0x0000000406197824 */ /* 0x040fe200078e021b */
[C---:B------:R-:W-:Y:S01]  /*0aa0*/  LEA R16, P0, R9.reuse, R3, 0x1 ;  /* 0x0000000309107211 */ /* 0x040fe200078008ff */
[----:B------:R0:W4:Y:S03]  /*0ab0*/  LDG.E.U16 R68, desc[UR10][R14.64] ;  /* 0x0000000a0e447981 */ /* 0x000126000c1e1500 */
[----:B------:R-:W-:Y:S02]  /*0ac0*/  LEA R29, R6, R25, 0x2 ;  /* 0x00000019061d7211 */ /* 0x000fe400078e10ff */
[----:B------:R-:W-:-:S03]  /*0ad0*/  LEA.HI.X.SX32 R17, R9, R2, 0x1, P0 ;  /* 0x0000000209117211 */ /* 0x000fc600000f0eff */
[C---:B------:R-:W-:Y:S01]  /*0ae0*/  IMAD R9, R6.reuse, 0x4, R29 ;  /* 0x0000000406097824 */ /* 0x040fe200078e021d */
[C---:B-1----:R-:W-:Y:S01]  /*0af0*/  LEA R12, P0, R23.reuse, R3, 0x1 ;  /* 0x00000003170c7211 */ /* 0x042fe200078008ff */
[----:B------:R1:W4:Y:S03]  /*0b00*/  LDG.E.U16 R69, desc[UR10][R16.64] ;  /* 0x0000000a10457981 */ /* 0x000326000c1e1500 */
[C---:B------:R-:W-:Y:S02]  /*0b10*/  LEA R31, R6.reuse, R9, 0x2 ;  /* 0x00000009061f7211 */ /* 0x040fe400078e10ff */
[-C--:B------:R-:W-:Y:S02]  /*0b20*/  LEA.HI.X.SX32 R13, R23, R2.reuse, 0x1, P0 ;  /* 0x00000002170d7211 */ /* 0x080fe400000f0eff */
[-C--:B0-----:R-:W-:Y:S01]  /*0b30*/  LEA R10, P0, R27, R3.reuse, 0x1 ;  /* 0x000000031b0a7211 */ /* 0x081fe200078008ff */
[----:B------:R-:W-:Y:S01]  /*0b40*/  IMAD R23, R6, 0x4, R31 ;  /* 0x0000000406177824 */ /* 0x000fe200078e021f */
[----:B------:R-:W-:Y:S01]  /*0b50*/  LEA R18, P1, R19, R3, 0x1 ;  /* 0x0000000313127211 */ /* 0x000fe200078208ff */
[----:B------:R-:W4:Y:S01]  /*0b60*/  LDG.E.U16 R71, desc[UR10][R12.64] ;  /* 0x0000000a0c477981 */ /* 0x000f22000c1e1500 */
[----:B------:R-:W-:-:S02]  /*0b70*/  LEA.HI.X.SX32 R11, R27, R2, 0x1, P0 ;  /* 0x000000021b0b7211 */ /* 0x000fc400000f0eff */
[C---:B------:R-:W-:Y:S02]  /*0b80*/  LEA R27, R6.reuse, R23, 0x2 ;  /* 0x00000017061b7211 */ /* 0x040fe400078e10ff */
[-C--:B------:R-:W-:Y:S01]  /*0b90*/  LEA.HI.X.SX32 R19, R19, R2.reuse, 0x1, P1 ;  /* 0x0000000213137211 */ /* 0x080fe200008f0eff */
[----:B------:R-:W4:Y:S01]  /*0ba0*/  LDG.E.U16 R72, desc[UR10][R10.64] ;  /* 0x0000000a0a487981 */ /* 0x000f22000c1e1500 */
[-C--:B------:R-:W-:Y:S01]  /*0bb0*/  LEA R20, P1, R21, R3.reuse, 0x1 ;  /* 0x0000000315147211 */ /* 0x080fe200078208ff */
[----:B------:R-:W-:Y:S01]  /*0bc0*/  IMAD R33, R6, 0x4, R27 ;  /* 0x0000000406217824 */ /* 0x000fe200078e021b */
[----:B------:R-:W-:Y:S01]  /*0bd0*/  LEA R14, P0, R25, R3, 0x1 ;  /* 0x00000003190e7211 */ /* 0x000fe200078008ff */
[----:B------:R0:W4:Y:S01]  /*0be0*/  LDG.E.U16 R66, desc[UR10][R18.64] ;  /* 0x0000000a12427981 */ /* 0x000122000c1e1500 */
[-C--:B------:R-:W-:Y:S02]  /*0bf0*/  LEA.HI.X.SX32 R21, R21, R2.reuse, 0x1, P1 ;  /* 0x0000000215157211 */ /* 0x080fe400008f0eff */
[----:B------:R-:W-:-:S02]  /*0c00*/  LEA.HI.X.SX32 R15, R25, R2, 0x1, P0 ;  /* 0x00000002190f7211 */ /* 0x000fc400000f0eff */
[C---:B-1----:R-:W-:Y:S01]  /*0c10*/  LEA R16, P1, R29.reuse, R3, 0x1 ;  /* 0x000000031d107211 */ /* 0x042fe200078208ff */
[----:B------:R-:W4:Y:S01]  /*0c20*/  LDG.E.U16 R70, desc[UR10][R20.64] ;  /* 0x0000000a14467981 */ /* 0x000f22000c1e1500 */
[C---:B------:R-:W-:Y:S02]  /*0c30*/  LEA R25, R6.reuse, R33, 0x2 ;  /* 0x0000002106197211 */ /* 0x040fe400078e10ff */
[-C--:B------:R-:W-:Y:S01]  /*0c40*/  LEA.HI.X.SX32 R17, R29, R2.reuse, 0x1, P1 ;  /* 0x000000021d117211 */ /* 0x080fe200008f0eff */
[----:B------:R1:W4:Y:S01]  /*0c50*/  LDG.E.U16 R73, desc[UR10][R14.64] ;  /* 0x0000000a0e497981 */ /* 0x000322000c1e1500 */
[C---:B0-----:R-:W-:Y:S01]  /*0c60*/  LEA R18, P0, R9.reuse, R3, 0x1 ;  /* 0x0000000309127211 */ /* 0x041fe200078008ff */
[----:B------:R-:W-:Y:S02]  /*0c70*/  IMAD R29, R6, 0x4, R25 ;  /* 0x00000004061d7824 */ /* 0x000fe400078e0219 */
[----:B------:R0:W4:Y:S01]  /*0c80*/  LDG.E.U16 R74, desc[UR10][R16.64] ;  /* 0x0000000a104a7981 */ /* 0x000122000c1e1500 */
[----:B------:R-:W-:-:S02]  /*0c90*/  LEA.HI.X.SX32 R19, R9, R2, 0x1, P0 ;  /* 0x0000000209137211 */ /* 0x000fc400000f0eff */
[C---:B------:R-:W-:Y:S02]  /*0ca0*/  LEA R12, P0, R31.reuse, R3, 0x1 ;  /* 0x000000031f0c7211 */ /* 0x040fe400078008ff */
[----:B------:R-:W-:Y:S01]  /*0cb0*/  LEA R9, R6, R29, 0x2 ;  /* 0x0000001d06097211 */ /* 0x000fe200078e10ff */
[----:B------:R-:W4:Y:S01]  /*0cc0*/  LDG.E.U16 R75, desc[UR10][R18.64] ;  /* 0x0000000a124b7981 */ /* 0x000f22000c1e1500 */
[----:B------:R-:W-:-:S03]  /*0cd0*/  LEA.HI.X.SX32 R13, R31, R2, 0x1, P0 ;  /* 0x000000021f0d7211 */ /* 0x000fc600000f0eff */
[C---:B------:R-:W-:Y:S01]  /*0ce0*/  IMAD R31, R6.reuse, 0x4, R9 ;  /* 0x00000004061f7824 */ /* 0x040fe200078e0209 */
[----:B------:R-:W-:Y:S01]  /*0cf0*/  LEA R10, P0, R23, R3, 0x1 ;  /* 0x00000003170a7211 */ /* 0x000fe200078008ff */
[----:B------:R0:W4:Y:S03]  /*0d00*/  LDG.E.U16 R76, desc[UR10][R12.64] ;  /* 0x0000000a0c4c7981 */ /* 0x000126000c1e1500 */
[----:B------:R-:W-:-:S05]  /*0d10*/  LEA R35, R6, R31, 0x2 ;  /* 0x0000001f06237211 */ /* 0x000fca00078e10ff */
[----:B------:R-:W-:Y:S01]  /*0d20*/  IMAD R37, R6, 0x4, R35 ;  /* 0x0000000406257824 */ /* 0x000fe200078e0223 */
[----:B------:R-:W-:-:S04]  /*0d30*/  LEA.HI.X.SX32 R11, R23, R2, 0x1, P0 ;  /* 0x00000002170b7211 */ /* 0x000fc800000f0eff */
[----:B------:R-:W-:Y:S01]  /*0d40*/  LEA R23, R6, R37, 0x2 ;  /* 0x0000002506177211 */ /* 0x000fe200078e10ff */
[----:B------:R2:W4:Y:S01]  /*0d50*/  LDG.E.U16 R77, desc[UR10][R10.64] ;  /* 0x0000000a0a4d7981 */ /* 0x000522000c1e1500 */
[----:B-1----:R-:W-:-:S03]  /*0d60*/  LEA R14, P0, R25, R3, 0x1 ;  /* 0x00000003190e7211 */ /* 0x002fc600078008ff */
[C---:B------:R-:W-:Y:S01]  /*0d70*/  IMAD R39, R6.reuse, 0x4, R23 ;  /* 0x0000000406277824 */ /* 0x040fe200078e0217 */
[-C--:B------:R-:W-:Y:S02]  /*0d80*/  LEA.HI.X.SX32 R15, R25, R2.reuse, 0x1, P0 ;  /* 0x00000002190f7211 */ /* 0x080fe400000f0eff */
[C---:B0-----:R-:W-:Y:S02]  /*0d90*/  LEA R16, P0, R9.reuse, R3, 0x1 ;  /* 0x0000000309107211 */ /* 0x041fe400078008ff */
[C---:B------:R-:W-:Y:S01]  /*0da0*/  LEA R25, R6.reuse, R39, 0x2 ;  /* 0x0000002706197211 */ /* 0x040fe200078e10ff */
[----:B------:R-:W4:Y:S01]  /*0db0*/  LDG.E.U16 R79, desc[UR10][R14.64] ;  /* 0x0000000a0e4f7981 */ /* 0x000f22000c1e1500 */
[-C--:B------:R-:W-:Y:S02]  /*0dc0*/  LEA.HI.X.SX32 R17, R9, R2.reuse, 0x1, P0 ;  /* 0x0000000209117211 */ /* 0x080fe400000f0eff */
[-C--:B------:R-:W-:Y:S01]  /*0dd0*/  LEA R20, P1, R27, R3.reuse, 0x1 ;  /* 0x000000031b147211 */ /* 0x080fe200078208ff */
[----:B------:R-:W-:Y:S01]  /*0de0*/  IMAD R9, R6, 0x4, R25 ;  /* 0x0000000406097824 */ /* 0x000fe200078e0219 */
[----:B------:R-:W-:Y:S01]  /*0df0*/  LEA R12, P0, R23, R3, 0x1 ;  /* 0x00000003170c7211 */ /* 0x000fe200078008ff */
[----:B------:R-:W4:Y:S01]  /*0e00*/  LDG.E.U16 R80, desc[UR10][R16.64] ;  /* 0x0000000a10507981 */ /* 0x000f22000c1e1500 */
[----:B------:R-:W-:-:S02]  /*0e10*/  LEA.HI.X.SX32 R21, R27, R2, 0x1, P1 ;  /* 0x000000021b157211 */ /* 0x000fc400008f0eff */
[C---:B------:R-:W-:Y:S02]  /*0e20*/  LEA R18, P1, R35.reuse, R3, 0x1 ;  /* 0x0000000323127211 */ /* 0x040fe400078208ff */
[----:B--2---:R-:W-:Y:S01]  /*0e30*/  LEA R11, R6, R9, 0x2 ;  /* 0x00000009060b7211 */ /* 0x004fe200078e10ff */
[----:B------:R0:W2:Y:S01]  /*0e40*/  LDG.E.U16 R78, desc[UR10][R20.64] ;  /* 0x0000000a144e7981 */ /* 0x0000a2000c1e1500 */
[----:B------:R-:W-:-:S03]  /*0e50*/  LEA.HI.X.SX32 R19, R35, R2, 0x1, P1 ;  /* 0x0000000223137211 */ /* 0x000fc600008f0eff */
[C---:B------:R-:W-:Y:S01]  /*0e60*/  IMAD R35, R6.reuse, 0x4, R11 ;  /* 0x0000000406237824 */ /* 0x040fe200078e020b */
[----:B------:R-:W-:Y:S01]  /*0e70*/  LEA.HI.X.SX32 R13, R23, R2, 0x1, P0 ;  /* 0x00000002170d7211 */ /* 0x000fe200000f0eff */
[----:B------:R-:W2:Y:S03]  /*0e80*/  LDG.E.U16 R81, desc[UR10][R18.64] ;  /* 0x0000000a12517981 */ /* 0x000ea6000c1e1500 */
[----:B------:R-:W-:Y:S01]  /*0e90*/  LEA R27, R6, R35, 0x2 ;  /* 0x00000023061b7211 */ /* 0x000fe200078e10ff */
[----:B------:R1:W2:Y:S01]  /*0ea0*/  LDG.E.U16 R82, desc[UR10][R12.64] ;  /* 0x0000000a0c527981 */ /* 0x0002a2000c1e1500 */
[----:B0-----:R-:W-:-:S03]  /*0eb0*/  LEA R20, P0, R25, R3, 0x1 ;  /* 0x0000000319147211 */ /* 0x001fc600078008ff */
[C---:B------:R-:W-:Y:S01]  /*0ec0*/  IMAD R41, R6.reuse, 0x4, R27 ;  /* 0x0000000406297824 */ /* 0x040fe200078e021b */
[-C--:B------:R-:W-:Y:S02]  /*0ed0*/  LEA.HI.X.SX32 R21, R25, R2.reuse, 0x1, P0 ;  /* 0x0000000219157211 */ /* 0x080fe400000f0eff */
[-C--:B------:R-:W-:Y:S02]  /*0ee0*/  LEA R22, P1, R11, R3.reuse, 0x1 ;  /* 0x000000030b167211 */ /* 0x080fe400078208ff */
[----:B------:R-:W-:Y:S01]  /*0ef0*/  LEA R24, P0, R27, R3, 0x1 ;  /* 0x000000031b187211 */ /* 0x000fe200078008ff */
[----:B------:R0:W2:Y:S01]  /*0f00*/  LDG.E.U16 R83, desc[UR10][R20.64] ;  /* 0x0000000a14537981 */ /* 0x0000a2000c1e1500 */
[----:B------:R-:W-:Y:S02]  /*0f10*/  LEA R43, R6, R41, 0x2 ;  /* 0x00000029062b7211 */ /* 0x000fe400078e10ff */
[-C--:B------:R-:W-:Y:S02]  /*0f20*/  LEA.HI.X.SX32 R23, R11, R2.reuse, 0x1, P1 ;  /* 0x000000020b177211 */ /* 0x080fe400008f0eff */
[----:B------:R-:W-:-:S02]  /*0f30*/  LEA.HI.X.SX32 R25, R27, R2, 0x1, P0 ;  /* 0x000000021b197211 */ /* 0x000fc400000f0eff */
[-C--:B------:R-:W-:Y:S01]  /*0f40*/  LEA R26, P1, R43, R3.reuse, 0x1 ;  /* 0x000000032b1a7211 */ /* 0x080fe200078208ff */
[----:B------:R3:W2:Y:S01]  /*0f50*/  LDG.E.U16 R84, desc[UR10][R22.64] ;  /* 0x0000000a16547981 */ /* 0x0006a2000c1e1500 */
[-C--:B------:R-:W-:Y:S02]  /*0f60*/  LEA R10, P0, R33, R3.reuse, 0x1 ;  /* 0x00000003210a7211 */ /* 0x080fe400078008ff */
[-C--:B------:R-:W-:Y:S01]  /*0f70*/  LEA.HI.X.SX32 R27, R43, R2.reuse, 0x1, P1 ;  /* 0x000000022b1b7211 */ /* 0x080fe200008f0eff */
[----:B------:R-:W-:Y:S01]  /*0f80*/  IMAD R6, R6, 0x4, R43 ;  /* 0x0000000406067824 */ /* 0x000fe200078e022b */
[-C--:B------:R-:W-:Y:S01]  /*0f90*/  LEA.HI.X.SX32 R11, R33, R2.reuse, 0x1, P0 ;  /* 0x00000002210b7211 */ /* 0x080fe200000f0eff */
[----:B------:R-:W2:Y:S01]  /*0fa0*/  LDG.E.U16 R25, desc[UR10][R24.64] ;  /* 0x0000000a18197981 */ /* 0x000ea2000c1e1500 */
[-C--:B-1----:R-:W-:Y:S02]  /*0fb0*/  LEA R12, P1, R29, R3.reuse, 0x1 ;  /* 0x000000031d0c7211 */ /* 0x082fe400078208ff */
[----:B------:R-:W-:Y:S01]  /*0fc0*/  LEA R14, P0, R31, R3, 0x1 ;  /* 0x000000031f0e7211 */ /* 0x000fe200078008ff */
[----:B------:R-:W2:Y:S01]  /*0fd0*/  LDG.E.U16 R26, desc[UR10][R26.64] ;  /* 0x0000000a1a1a7981 */ /* 0x000ea2000c1e1500 */
[----:B------:R-:W-:-:S02]  /*0fe0*/  LEA.HI.X.SX32 R13, R29, R2, 0x1, P1 ;  /* 0x000000021d0d7211 */ /* 0x000fc400008f0eff */
[-C--:B------:R-:W-:Y:S01]  /*0ff0*/  LEA.HI.X.SX32 R15, R31, R2.reuse, 0x1, P0 ;  /* 0x000000021f0f7211 */ /* 0x080fe200000f0eff */
[----:B------:R1:W2:Y:S01]  /*1000*/  LDG.E.U16 R29, desc[UR10][R10.64] ;  /* 0x0000000a0a1d7981 */ /* 0x0002a2000c1e1500 */
[-C--:B------:R-:W-:Y:S02]  /*1010*/  LEA R16, P1, R37, R3.reuse, 0x1 ;  /* 0x0000000325107211 */ /* 0x080fe400078208ff */
[-C--:B------:R-:W-:Y:S01]  /*1020*/  LEA R18, P0, R39, R3.reuse, 0x1 ;  /* 0x0000000327127211 */ /* 0x080fe200078008ff */
[----:B------:R5:W2:Y:S01]  /*1030*/  LDG.E.U16 R24, desc[UR10][R12.64] ;  /* 0x0000000a0c187981 */ /* 0x000aa2000c1e1500 */
[-C--:B------:R-:W-:Y:S02]  /*1040*/  LEA.HI.X.SX32 R17, R37, R2.reuse, 0x1, P1 ;  /* 0x0000000225117211 */ /* 0x080fe400008f0eff */
[----:B------:R-:W-:Y:S01]  /*1050*/  LEA.HI.X.SX32 R19, R39, R2, 0x1, P0 ;  /* 0x0000000227137211 */ /* 0x000fe200000f0eff */
[----:B------:R5:W2:Y:S01]  /*1060*/  LDG.E.U16 R15, desc[UR10][R14.64] ;  /* 0x0000000a0e0f7981 */ /* 0x000aa2000c1e1500 */
[----:B0-----:R-:W-:-:S02]  /*1070*/  LEA R20, P0, R9, R3, 0x1 ;  /* 0x0000000309147211 */ /* 0x001fc400078008ff */
[-C--:B---3--:R-:W-:Y:S01]  /*1080*/  LEA R22, P1, R35, R3.reuse, 0x1 ;  /* 0x0000000323167211 */ /* 0x088fe200078208ff */
[----:B------:R-:W3:Y:S01]  /*1090*/  LDG.E.U16 R16, desc[UR10][R16.64] ;  /* 0x0000000a10107981 */ /* 0x000ee2000c1e1500 */
[-C--:B------:R-:W-:Y:S02]  /*10a0*/  LEA.HI.X.SX32 R21, R9, R2.reuse, 0x1, P0 ;  /* 0x0000000209157211 */ /* 0x080fe400000f0eff */
[-C--:B------:R-:W-:Y:S01]  /*10b0*/  LEA.HI.X.SX32 R23, R35, R2.reuse, 0x1, P1 ;  /* 0x0000000223177211 */ /* 0x080fe200008f0eff */
[----:B------:R-:W3:Y:S01]  /*10c0*/  LDG.E.U16 R18, desc[UR10][R18.64] ;  /* 0x0000000a12127981 */ /* 0x000ee2000c1e1500 */
[CC--:B-1----:R-:W-:Y:S02]  /*10d0*/  LEA R10, P0, R41.reuse, R3.reuse, 0x1 ;  /* 0x00000003290a7211 */ /* 0x0c2fe400078008ff */
[----:B-----5:R-:W-:Y:S01]  /*10e0*/  LEA R12, P1, R6, R3, 0x1 ;  /* 0x00000003060c7211 */ /* 0x020fe200078208ff */
[----:B------:R-:W5:Y:S01]  /*10f0*/  LDG.E.U16 R20, desc[UR10][R20.64] ;  /* 0x0000000a14147981 */ /* 0x000f62000c1e1500 */
[----:B------:R-:W-:-:S02]  /*1100*/  LEA.HI.X.SX32 R11, R41, R2, 0x1, P0 ;  /* 0x00000002290b7211 */ /* 0x000fc400000f0eff */
[----:B------:R-:W-:Y:S01]  /*1110*/  LEA.HI.X.SX32 R13, R6, R2, 0x1, P1 ;  /* 0x00000002060d7211 */ /* 0x000fe200008f0eff */
[----:B------:R-:W5:Y:S04]  /*1120*/  LDG.E.U16 R22, desc[UR10][R22.64] ;  /* 0x0000000a16167981 */ /* 0x000f68000c1e1500 */
[----:B------:R-:W5:Y:S04]  /*1130*/  LDG.E.U16 R10, desc[UR10][R10.64] ;  /* 0x0000000a0a0a7981 */ /* 0x000f68000c1e1500 */
[----:B------:R-:W5:Y:S01]  /*1140*/  LDG.E.U16 R12, desc[UR10][R12.64] ;  /* 0x0000000a0c0c7981 */ /* 0x000f62000c1e1500 */
[----:B------:R-:W-:-:S02]  /*1150*/  SHF.R.S32.HI R2, RZ, 0x6, R0 ;  /* 0x00000006ff027819 */ /* 0x000fc40000011400 */
[----:B------:R-:W-:Y:S02]  /*1160*/  LOP3.LUT R14, R0, 0x3f, RZ, 0xc0, !PT ;  /* 0x0000003f000e7812 */ /* 0x000fe400078ec0ff */
[----:B------:R-:W-:Y:S02]  /*1170*/  SGXT R2, R2, 0x1 ;  /* 0x000000010202781a */ /* 0x000fe40000000200 */
[----:B------:R-:W-:Y:S01]  /*1180*/  SHF.L.U32 R3, R14, 0x1, RZ ;  /* 0x000000010e037819 */ /* 0x000fe200000006ff */
[----:B------:R-:W0:Y:S03]  /*1190*/  S2UR UR6, SR_CgaCtaId ;  /* 0x00000000000679c3 */ /* 0x000e260000008800 */
[----:B------:R-:W-:-:S05]  /*11a0*/  LOP3.LUT R3, R3, 0x90, R2, 0x78, !PT ;  /* 0x0000009003037812 */ /* 0x000fca00078e7802 */
[----:B------:R-:W1:Y:S01]  /*11b0*/  LDC R2, c[0x0][0x280] ;  /* 0x0000a000ff027b82 */ /* 0x000e620000000800 */
[----:B------:R-:W-:Y:S01]  /*11c0*/  UMOV UR4, 0x400 ;  /* 0x0000040000047882 */ /* 0x000fe20000000000 */
[----:B------:R-:W-:Y:S01]  /*11d0*/  LOP3.LUT R6, R3, 0x20, RZ, 0x3c, !PT ;  /* 0x0000002003067812 */ /* 0x000fe200078e3cff */
[----:B------:R-:W-:Y:S01]  /*11e0*/  IMAD.MOV.U32 R211, RZ, RZ, 0x3f800000 ;  /* 0x3f800000ffd37424 */ /* 0x000fe200078e00ff */
[----:B0-----:R-:W-:Y:S01]  /*11f0*/  ULEA UR6, UR6, UR4, 0x18 ;  /* 0x0000000406067291 */ /* 0x001fe2000f8ec03f */
[----:B-1----:R-:W-:-:S08]  /*1200*/  ISETP.GE.AND P0, PT, R2, 0x1, PT ;  /* 0x000000010200780c */ /* 0x002fd00003f06270 */
[----:B------:R-:W-:Y:S04]  /*1210*/  STS.U16 [R3+UR6+0x8000], R4 ;  /* 0x0080000403007988 */ /* 0x000fe80008000406 */
[----:B------:R0:W-:Y:S04]  /*1220*/  STS.U16 [R3+UR6+0x8200], R5 ;  /* 0x0082000503007988 */ /* 0x0001e80008000406 */
[----:B------:R-:W-:Y:S04]  /*1230*/  STS.U16 [R3+UR6+0x8400], R28 ;  /* 0x0084001c03007988 */ /* 0x000fe80008000406 */
[----:B----4-:R-:W-:Y:S04]  /*1240*/  STS.U16 [R3+UR6+0x8600], R32 ;  /* 0x0086002003007988 */ /* 0x010fe80008000406 */
[----:B------:R-:W-:Y:S04]  /*1250*/  STS.U16 [R3+UR6+0x8800], R36 ;  /* 0x0088002403007988 */ /* 0x000fe80008000406 */
        /* <DEDUP_REMOVED lines=10> */
[----:B------:R-:W-:Y:S01]  /*1300*/  STS.U16 [R3+UR6+0x9e00], R62 ;  /* 0x009e003e03007988 */ /* 0x000fe20008000406 */
[----:B------:R-:W-:Y:S01]  /*1310*/  MOV R2, 0xff800000 ;  /* 0xff80000000027802 */ /* 0x000fe20000000f00 */
[----:B0-----:R-:W-:Y:S01]  /*1320*/  IMAD.MOV.U32 R5, RZ, RZ, -0x800000 ;  /* 0xff800000ff057424 */ /* 0x001fe200078e00ff */
[----:B------:R-:W-:Y:S01]  /*1330*/  MOV R4, 0xff800000 ;  /* 0xff80000000047802 */ /* 0x000fe20000000f00 */
[----:B------:R-:W-:Y:S01]  /*1340*/  STS.U16 [R3+UR6+0xa000], R64 ;  /* 0x00a0004003007988 */ /* 0x000fe20008000406 */
[----:B------:R-:W-:Y:S01]  /*1350*/  MOV R209, 0x3f800000 ;  /* 0x3f80000000d17802 */ /* 0x000fe20000000f00 */
[----:B------:R-:W-:Y:S01]  /*1360*/  IMAD.MOV.U32 R207, RZ, RZ, 0x3f800000 ;  /* 0x3f800000ffcf7424 */ /* 0x000fe200078e00ff */
[----:B------:R-:W-:-:S02]  /*1370*/  MOV R205, 0x3f800000 ;  /* 0x3f80000000cd7802 */ /* 0x000fc40000000f00 */
[----:B------:R-:W-:Y:S02]  /*1380*/  CS2R R100, SRZ ;  /* 0x0000000000647805 */ /* 0x000fe4000001ff00 */
[----:B------:R-:W-:Y:S02]  /*1390*/  CS2R R102, SRZ ;  /* 0x0000000000667805 */ /* 0x000fe4000001ff00 */
[----:B------:R-:W-:Y:S02]  /*13a0*/  CS2R R88, SRZ ;  /* 0x0000000000587805 */ /* 0x000fe4000001ff00 */
[----:B------:R-:W-:Y:S02]  /*13b0*/  CS2R R90, SRZ ;  /* 0x00000000005a7805 */ /* 0x000fe4000001ff00 */
[----:B------:R-:W-:Y:S02]  /*13c0*/  CS2R R92, SRZ ;  /* 0x00000000005c7805 */ /* 0x000fe4000001ff00 */
[----:B------:R-:W-:-:S02]  /*13d0*/  CS2R R94, SRZ ;  /* 0x00000000005e7805 */ /* 0x000fc4000001ff00 */
[----:B------:R-:W-:Y:S02]  /*13e0*/  CS2R R86, SRZ ;  /* 0x0000000000567805 */ /* 0x000fe4000001ff00 */
[----:B------:R-:W-:Y:S02]  /*13f0*/  CS2R R96, SRZ ;  /* 0x0000000000607805 */ /* 0x000fe4000001ff00 */
[----:B------:R-:W-:Y:S02]  /*1400*/  CS2R R98, SRZ ;  /* 0x0000000000627805 */ /* 0x000fe4000001ff00 */
[----:B------:R-:W-:Y:S02]  /*1410*/  CS2R R104, SRZ ;  /* 0x0000000000687805 */ /* 0x000fe4000001ff00 */
[----:B------:R-:W-:Y:S02]  /*1420*/  CS2R R106, SRZ ;  /* 0x00000000006a7805 */ /* 0x000fe4000001ff00 */
[----:B------:R-:W-:-:S02]  /*1430*/  CS2R R108, SRZ ;  /* 0x00000000006c7805 */ /* 0x000fc4000001ff00 */
[----:B------:R-:W-:Y:S01]  /*1440*/  CS2R R110, SRZ ;  /* 0x00000000006e7805 */ /* 0x000fe2000001ff00 */
        /* <DEDUP_REMOVED lines=8> */
[----:B--2---:R0:W-:Y:S04]  /*14d0*/  STS.U16 [R3+UR6+0xae00], R78 ;  /* 0x00ae004e03007988 */ /* 0x0041e80008000406 */
[----:B------:R1:W-:Y:S04]  /*14e0*/  STS.U16 [R3+UR6+0xb400], R81 ;  /* 0x00b4005103007988 */ /* 0x0003e80008000406 */
[----:B------:R-:W-:Y:S01]  /*14f0*/  STS.U16 [R3+UR6+0xb600], R82 ;  /* 0x00b6005203007988 */ /* 0x000fe20008000406 */
[----:B0-----:R-:W-:-:S02]  /*1500*/  CS2R R78, SRZ ;  /* 0x00000000004e7805 */ /* 0x001fc4000001ff00 */
[----:B-1----:R-:W-:Y:S01]  /*1510*/  CS2R R80, SRZ ;  /* 0x0000000000507805 */ /* 0x002fe2000001ff00 */
[----:B------:R0:W-:Y:S04]  /*1520*/  STS.U16 [R3+UR6+0xb800], R83 ;  /* 0x00b8005303007988 */ /* 0x0001e80008000406 */
[----:B------:R1:W-:Y:S01]  /*1530*/  STS.U16 [R3+UR6+0xba00], R84 ;  /* 0x00ba005403007988 */ /* 0x0003e20008000406 */
[----:B0-----:R-:W-:-:S03]  /*1540*/  CS2R R82, SRZ ;  /* 0x0000000000527805 */ /* 0x001fc6000001ff00 */
[----:B------:R-:W-:Y:S04]  /*1550*/  STS.U16 [R3+UR6+0xbc00], R25 ;  /* 0x00bc001903007988 */ /* 0x000fe80008000406 */
[----:B------:R0:W-:Y:S01]  /*1560*/  STS.U16 [R3+UR6+0xbe00], R26 ;  /* 0x00be001a03007988 */ /* 0x0001e20008000406 */
[----:B-1----:R-:W-:-:S03]  /*1570*/  CS2R R84, SRZ ;  /* 0x0000000000547805 */ /* 0x002fc6000001ff00 */
[----:B------:R1:W-:Y:S04]  /*1580*/  STS.U16 [R6+UR6+0x8100], R7 ;  /* 0x0081000706007988 */ /* 0x0003e80008000406 */
[----:B------:R-:W-:Y:S04]  /*1590*/  STS.U16 [R6+UR6+0x8300], R8 ;  /* 0x0083000806007988 */ /* 0x000fe80008000406 */
[----:B------:R-:W-:Y:S01]  /*15a0*/  STS.U16 [R6+UR6+0x8500], R30 ;  /* 0x0085001e06007988 */ /* 0x000fe20008000406 */
[----:B0-----:R-:W-:-:S03]  /*15b0*/  IMAD.MOV.U32 R3, RZ, RZ, -0x800000 ;  /* 0xff800000ff037424 */ /* 0x001fc600078e00ff */
[----:B------:R-:W-:Y:S01]  /*15c0*/  STS.U16 [R6+UR6+0x8700], R34 ;  /* 0x0087002206007988 */ /* 0x000fe20008000406 */
[----:B-1----:R-:W-:-:S03]  /*15d0*/  LOP3.LUT R7, R0, 0x7f, RZ, 0xc0, !PT ;  /* 0x0000007f00077812 */ /* 0x002fc600078ec0ff */
[----:B------:R-:W-:Y:S04]  /*15e0*/  STS.U16 [R6+UR6+0x8900], R38 ;  /* 0x0089002606007988 */ /* 0x000fe80008000406 */
[----:B------:R-:W-:Y:S04]  /*15f0*/  STS.U16 [R6+UR6+0x8b00], R42 ;  /* 0x008b002a06007988 */ /* 0x000fe80008000406 */
[----:B------:R-:W-:Y:S04]  /*1600*/  STS.U16 [R6+UR6+0x8d00], R45 ;  /* 0x008d002d06007988 */ /* 0x000fe80008000406 */
[----:B------:R-:W-:Y:S04]  /*1610*/  STS.U16 [R6+UR6+0x8f00], R47 ;  /* 0x008f002f06007988 */ /* 0x000fe80008000406 */
[----:B------:R0:W-:Y:S04]  /*1620*/  STS.U16 [R6+UR6+0x9100], R49 ;  /* 0x0091003106007988 */ /* 0x0001e80008000406 */
[----:B------:R1:W-:Y:S04]  /*1630*/  STS.U16 [R6+UR6+0x9300], R51 ;  /* 0x0093003306007988 */ /* 0x0003e80008000406 */
[----:B------:R2:W-:Y:S04]  /*1640*/  STS.U16 [R6+UR6+0x9500], R53 ;  /* 0x0095003506007988 */ /* 0x0005e80008000406 */
[----:B------:R4:W-:Y:S01]  /*1650*/  STS.U16 [R6+UR6+0x9700], R55 ;  /* 0x0097003706007988 */ /* 0x0009e20008000406 */
[----:B0-----:R-:W-:-:S03]  /*1660*/  CS2R R48, SRZ ;  /* 0x0000000000307805 */ /* 0x001fc6000001ff00 */
[----:B------:R0:W-:Y:S01]  /*1670*/  STS.U16 [R6+UR6+0x9900], R57 ;  /* 0x0099003906007988 */ /* 0x0001e20008000406 */
[----:B-1----:R-:W-:-:S03]  /*1680*/  CS2R R50, SRZ ;  /* 0x0000000000327805 */ /* 0x002fc6000001ff00 */
[----:B------:R1:W-:Y:S01]  /*1690*/  STS.U16 [R6+UR6+0x9b00], R59 ;  /* 0x009b003b06007988 */ /* 0x0003e20008000406 */
[----:B--2---:R-:W-:-:S03]  /*16a0*/  CS2R R52, SRZ ;  /* 0x0000000000347805 */ /* 0x004fc6000001ff00 */
[----:B------:R2:W-:Y:S01]  /*16b0*/  STS.U16 [R6+UR6+0x9d00], R61 ;  /* 0x009d003d06007988 */ /* 0x0005e20008000406 */
[----:B----4-:R-:W-:-:S03]  /*16c0*/  CS2R R54, SRZ ;  /* 0x0000000000367805 */ /* 0x010fc6000001ff00 */
        /* <DEDUP_REMOVED lines=22> */
[----:B---3--:R4:W-:Y:S04]  /*1830*/  STS.U16 [R6+UR6+0xb500], R16 ;  /* 0x00b5001006007988 */ /* 0x0089e80008000406 */
[----:B------:R4:W-:Y:S04]  /*1840*/  STS.U16 [R6+UR6+0xb700], R18 ;  /* 0x00b7001206007988 */ /* 0x0009e80008000406 */
[----:B-----5:R4:W-:Y:S04]  /*1850*/  STS.U16 [R6+UR6+0xb900], R20 ;  /* 0x00b9001406007988 */ /* 0x0209e80008000406 */
[----:B------:R4:W-:Y:S04]  /*1860*/  STS.U16 [R6+UR6+0xbb00], R22 ;  /* 0x00bb001606007988 */ /* 0x0009e80008000406 */
[----:B------:R4:W-:Y:S04]  /*1870*/  STS.U16 [R6+UR6+0xbd00], R10 ;  /* 0x00bd000a06007988 */ /* 0x0009e80008000406 */
[----:B------:R4:W-:Y:S01]  /*1880*/  STS.U16 [R6+UR6+0xbf00], R12 ;  /* 0x00bf000c06007988 */ /* 0x0009e20008000406 */
[----:B------:R-:W-:Y:S05]  /*1890*/  @!P0 BRA `(.L_x_0) ;  /* 0x0000009400788947 */ /* 0x000fea0003800000 */
[----:B----4-:R-:W0:Y:S01]  /*18a0*/  LDC R6, c[0x0][0x268] ;  /* 0x00009a00ff067b82 */ /* 0x010e220000000800 */
[----:B------:R-:W-:Y:S01]  /*18b0*/  SHF.R.U32.HI R3, RZ, 0x6, R0 ;  /* 0x00000006ff037819 */ /* 0x000fe20000011600 */
[----:B------:R-:W-:Y:S01]  /*18c0*/  ULDC.64 UR4, c[0x0][0x260] ;  /* 0x0000980000047ab9 */ /* 0x000fe20000000a00 */
[----:B------:R-:W-:Y:S01]  /*18d0*/  LOP3.LUT R4, R0, 0x60, RZ, 0xc0, !PT ;  /* 0x0000006000047812 */ /* 0x000fe200078ec0ff */
[----:B------:R-:W-:Y:S01]  /*18e0*/  UIMAD UR4, UR7, UR4, URZ ;  /* 0x00000004070472a4 */ /* 0x000fe2000f8e023f */
[----:B------:R-:W-:Y:S01]  /*18f0*/  SGXT.U32 R3, R3, 0x1 ;  /* 0x000000010303781a */ /* 0x000fe20000000000 */
[----:B------:R-:W-:Y:S01]  /*1900*/  IMAD R14, R14, UR5, RZ ;  /* 0x000000050e0e7c24 */ /* 0x000fe2000f8e02ff */
[C---:B------:R-:W-:Y:S01]  /*1910*/  LOP3.LUT R5, R0.reuse, 0x10, RZ, 0xc0, !PT ;  /* 0x0000001000057812 */ /* 0x040fe200078ec0ff */
[----:B------:R-:W1:Y:S01]  /*1920*/  LDC R10, c[0x0][0x258] ;  /* 0x00009600ff0a7b82 */ /* 0x000e620000000800 */
[--C-:B------:R-:W-:Y:S01]  /*1930*/  SHF.R.U32.HI R8, RZ, 0x1, R4.reuse ;  /* 0x00000001ff087819 */ /* 0x100fe20000011604 */
[----:B------:R-:W-:Y:S01]  /*1940*/  USHF.L.U32 UR8, UR4, 0x1, URZ ;  /* 0x0000000104087899 */ /* 0x000fe2000800063f */
[C---:B------:R-:W-:Y:S01]  /*1950*/  LOP3.LUT P0, RZ, R0.reuse, 0x3, RZ, 0xc0, !PT ;  /* 0x0000000300ff7812 */ /* 0x040fe2000780c0ff */
[----:B------:R-:W-:Y:S01]  /*1960*/  UIMAD.WIDE UR4, UR4, 0x2, URZ ;  /* 0x00000002040478a5 */ /* 0x000fe2000f8e023f */
[----:B------:R-:W-:Y:S01]  /*1970*/  LEA R213, R5, R8, 0x2 ;  /* 0x0000000805d57211 */ /* 0x000fe200078e10ff */
[----:B------:R-:W-:Y:S01]  /*1980*/  IMAD.MOV.U32 R180, RZ, RZ, -0x800000 ;  /* 0xff800000ffb47424 */ /* 0x000fe200078e00ff */
[C---:B------:R-:W-:Y:S01]  /*1990*/  LOP3.LUT R5, R0.reuse, 0x7, RZ, 0xc0, !PT ;  /* 0x0000000700057812 */ /* 0x040fe200078ec0ff */
[----:B------:R-:W2:Y:S01]  /*19a0*/  LDC.64 R156, c[0x0][0x218] ;  /* 0x00008600ff9c7b82 */ /* 0x000ea20000000a00 */
[C---:B------:R-:W-:Y:S01]  /*19b0*/  SHF.L.U32 R8, R0.reuse, 0x7, RZ ;  /* 0x0000000700087819 */ /* 0x040fe200000006ff */
[----:B------:R-:W-:Y:S01]  /*19c0*/  IMAD.SHL.U32 R0, R0, 0x2, RZ ;  /* 0x0000000200007824 */ /* 0x000fe200078e00ff */
[C---:B------:R-:W-:Y:S01]  /*19d0*/  SHF.L.U32 R9, R5.reuse, 0x4, RZ ;  /* 0x0000000405097819 */ /* 0x040fe200000006ff */
[----:B------:R-:W-:Y:S01]  /*19e0*/  IMAD R5, R5, 0x4, R4 ;  /* 0x0000000405057824 */ /* 0x000fe200078e0204 */
[----:B------:R-:W-:Y:S01]  /*19f0*/  MOV R211, 0x3f800000 ;  /* 0x3f80000000d37802 */ /* 0x000fe20000000f00 */
[----:B------:R-:W-:Y:S01]  /*1a00*/  IMAD.MOV.U32 R176, RZ, RZ, -0x800000 ;  /* 0xff800000ffb07424 */ /* 0x000fe200078e00ff */
[----:B------:R-:W-:Y:S01]  /*1a10*/  LOP3.LUT R8, R9, 0x780, R8, 0xf8, !PT ;  /* 0x0000078009087812 */ /* 0x000fe200078ef808 */
[----:B0-----:R-:W-:Y:S01]  /*1a20*/  IMAD R11, R3, R6, RZ ;  /* 0x00000006030b7224 */ /* 0x001fe200078e02ff */
[----:B------:R-:W0:Y:S01]  /*1a30*/  LDC.64 R222, c[0x0][0x220] ;  /* 0x00008800ffde7b82 */ /* 0x000e220000000a00 */
[----:B------:R-:W-:Y:S01]  /*1a40*/  LOP3.LUT R0, R9, 0x30, R0, 0x78, !PT ;  /* 0x0000003009007812 */ /* 0x000fe200078e7800 */
[----:B------:R-:W-:Y:S01]  /*1a50*/  IMAD.MOV.U32 R205, RZ, RZ, 0x3f800000 ;  /* 0x3f800000ffcd7424 */ /* 0x000fe200078e00ff */
[----:B------:R-:W-:Y:S01]  /*1a60*/  LOP3.LUT R213, R8, R213, RZ, 0x3c, !PT ;  /* 0x000000d508d57212 */ /* 0x000fe200078e3cff */
[C---:B------:R-:W-:Y:S01]  /*1a70*/  IMAD R13, R6.reuse, 0x2, R11 ;  /* 0x00000002060d7824 */ /* 0x040fe200078e020b */
[----:B------:R-:W-:Y:S01]  /*1a80*/  MOV R179, 0xff800000 ;  /* 0xff80000000b37802 */ /* 0x000fe20000000f00 */
[--C-:B------:R-:W-:Y:S01]  /*1a90*/  IMAD.U32 R8, R5, 0x80, R0.reuse ;  /* 0x0000008005087824 */ /* 0x100fe200078e0000 */
[----:B------:R-:W-:Y:S01]  /*1aa0*/  MOV R177, 0xff800000 ;  /* 0xff80000000b17802 */ /* 0x000fe20000000f00 */
[----:B------:R-:W3:Y:S01]  /*1ab0*/  LDC.64 R2, c[0x0][0x250] ;  /* 0x00009400ff027b82 */ /* 0x000ee20000000a00 */
[----:B------:R-:W-:Y:S01]  /*1ac0*/  LEA R15, R6, R13, 0x1 ;  /* 0x0000000d060f7211 */ /* 0x000fe200078e08ff */
[----:B-1----:R-:W-:Y:S01]  /*1ad0*/  IMAD R7, R7, R10, RZ ;  /* 0x0000000a07077224 */ /* 0x002fe200078e02ff */
[----:B------:R-:W-:Y:S01]  /*1ae0*/  LOP3.LUT R124, R8, 0x40, RZ, 0x3c, !PT ;  /* 0x00000040087c7812 */ /* 0x000fe200078e3cff */
[----:B------:R-:W-:Y:S01]  /*1af0*/  IMAD.U32 R9, R5, 0x20, R0 ;  /* 0x0000002005097824 */ /* 0x000fe200078e0000 */
[----:B------:R-:W-:Y:S01]  /*1b00*/  SHF.L.U32 R5, R14, 0x1, RZ ;  /* 0x000000010e057819 */ /* 0x000fe200000006ff */
[----:B------:R-:W-:Y:S01]  /*1b10*/  IMAD R17, R6, 0x2, R15 ;  /* 0x0000000206117824 */ /* 0x000fe200078e020f */
[----:B------:R-:W-:Y:S01]  /*1b20*/  MOV R209, 0x3f800000 ;  /* 0x3f80000000d17802 */ /* 0x000fe20000000f00 */
[----:B------:R-:W-:Y:S01]  /*1b30*/  IMAD.HI R0, R14, 0x2, RZ ;  /* 0x000000020e007827 */ /* 0x000fe200078e02ff */
[----:B------:R-:W-:-:S02]  /*1b40*/  LOP3.LUT R126, R9, 0x40, RZ, 0x3c, !PT ;  /* 0x00000040097e7812 */ /* 0x000fc400078e3cff */
[----:B------:R-:W-:Y:S02]  /*1b50*/  CS2R R104, SRZ ;  /* 0x0000000000687805 */ /* 0x000fe4000001ff00 */
[C---:B------:R-:W-:Y:S02]  /*1b60*/  LEA R19, R6.reuse, R17, 0x1 ;  /* 0x0000001106137211 */ /* 0x040fe400078e08ff */
[----:B------:R-:W-:Y:S02]  /*1b70*/  CS2R R106, SRZ ;  /* 0x00000000006a7805 */ /* 0x000fe4000001ff00 */
[----:B------:R-:W-:Y:S02]  /*1b80*/  MOV R207, 0x3f800000 ;  /* 0x3f80000000cf7802 */ /* 0x000fe40000000f00 */
[----:B------:R-:W-:Y:S02]  /*1b90*/  CS2R R108, SRZ ;  /* 0x00000000006c7805 */ /* 0x000fe4000001ff00 */
[----:B------:R-:W-:Y:S01]  /*1ba0*/  CS2R R110, SRZ ;  /* 0x00000000006e7805 */ /* 0x000fe2000001ff00 */
[C---:B------:R-:W-:Y:S01]  /*1bb0*/  IMAD R21, R6.reuse, 0x2, R19 ;  /* 0x0000000206157824 */ /* 0x040fe200078e0213 */
[----:B0-----:R-:W-:Y:S01]  /*1bc0*/  IADD3 R222, P2, P3, R5, UR8, R222 ;  /* 0x0000000805de7c10 */ /* 0x001fe2000fb5e0de */
[----:B------:R-:W-:Y:S01]  /*1bd0*/  UMOV UR4, URZ ;  /* 0x0000003f00047c82 */ /* 0x000fe20008000000 */
[----:B------:R-:W-:Y:S01]  /*1be0*/  IADD3 R213, R213, UR6, RZ ;  /* 0x00000006d5d57c10 */ /* 0x000fe2000fffe0ff */
[----:B------:R-:W-:Y:S01]  /*1bf0*/  ULDC UR9, c[0x0][0x238] ;  /* 0x00008e0000097ab9 */ /* 0x000fe20000000800 */
[----:B------:R-:W-:-:S02]  /*1c00*/  LEA R23, R6, R21, 0x1 ;  /* 0x0000001506177211 */ /* 0x000fc400078e08ff */
[----:B------:R-:W-:Y:S01]  /*1c10*/  IADD3.X R0, R0, UR5, R223, P2, P3 ;  /* 0x0000000500007c10 */ /* 0x000fe200097e64df */
[----:B---3--:R-:W-:Y:S02]  /*1c20*/  IMAD R2, R2, UR7, RZ ;  /* 0x0000000702027c24 */ /* 0x008fe4000f8e02ff */
[----:B------:R-:W-:Y:S02]  /*1c30*/  IMAD R25, R6, 0x2, R23 ;  /* 0x0000000206197824 */ /* 0x000fe400078e0217 */
[C---:B------:R-:W-:Y:S01]  /*1c40*/  IMAD R112, R3.reuse, 0x33, RZ ;  /* 0x0000003303707824 */ /* 0x040fe200078e02ff */
[----:B--2---:R-:W-:Y:S01]  /*1c50*/  LEA R156, P1, R2, R156, 0x1 ;  /* 0x0000009c029c7211 */ /* 0x004fe200078208ff */
[C---:B------:R-:W-:Y:S01]  /*1c60*/  IMAD R113, R3.reuse, 0x34, RZ ;  /* 0x0000003403717824 */ /* 0x040fe200078e02ff */
[----:B------:R-:W-:Y:S01]  /*1c70*/  LEA R27, R6, R25, 0x1 ;  /* 0x00000019061b7211 */ /* 0x000fe200078e08ff */
[----:B------:R-:W-:Y:S01]  /*1c80*/  IMAD R114, R3, 0x35, RZ ;  /* 0x0000003503727824 */ /* 0x000fe200078e02ff */
[----:B------:R-:W-:Y:S01]  /*1c90*/  LEA.HI.X.SX32 R4, R2, R157, 0x1, P1 ;  /* 0x0000009d02047211 */ /* 0x000fe200008f0eff */
[----:B------:R-:W-:Y:S01]  /*1ca0*/  IMAD R2, R10, 0x80, R7 ;  /* 0x000000800a027824 */ /* 0x000fe200078e0207 */
[----:B------:R-:W-:Y:S01]  /*1cb0*/  LEA R154, P1, R7, R156, 0x1 ;  /* 0x0000009c079a7211 */ /* 0x000fe200078208ff */
[----:B------:R-:W-:-:S02]  /*1cc0*/  IMAD R29, R6, 0x2, R27 ;  /* 0x00000002061d7824 */ /* 0x000fc400078e021b */
[----:B------:R-:W-:Y:S01]  /*1cd0*/  IMAD R115, R3, 0x36, RZ ;  /* 0x0000003603737824 */ /* 0x000fe200078e02ff */
[----:B------:R-:W-:Y:S01]  /*1ce0*/  LEA.HI.X.SX32 R155, R7, R4, 0x1, P1 ;  /* 0x00000004079b7211 */ /* 0x000fe200008f0eff */
[C---:B------:R-:W-:Y:S01]  /*1cf0*/  IMAD R116, R3.reuse, 0x37, RZ ;  /* 0x0000003703747824 */ /* 0x040fe200078e02ff */
[----:B------:R-:W-:Y:S01]  /*1d00*/  LEA R31, R6, R29, 0x1 ;  /* 0x0000001d061f7211 */ /* 0x000fe200078e08ff */
[----:B------:R-:W-:Y:S01]  /*1d10*/  IMAD R117, R3, 0x38, RZ ;  /* 0x0000003803757824 */ /* 0x000fe200078e02ff */
[----:B------:R-:W-:Y:S01]  /*1d20*/  LEA R98, P1, R11, R222, 0x1 ;  /* 0x000000de0b627211 */ /* 0x000fe200078208ff */
[----:B------:R-:W-:Y:S01]  /*1d30*/  IMAD R118, R3, 0x39, RZ ;  /* 0x0000003903767824 */ /* 0x000fe200078e02ff */
[----:B------:R-:W-:Y:S01]  /*1d40*/  LEA R156, P2, R2, R156, 0x1 ;  /* 0x0000009c029c7211 */ /* 0x000fe200078408ff */
[----:B------:R-:W-:Y:S01]  /*1d50*/  IMAD R33, R6, 0x2, R31 ;  /* 0x0000000206217824 */ /* 0x000fe200078e021f */
[----:B------:R-:W-:Y:S01]  /*1d60*/  LEA.HI.X.SX32 R99, R11, R0, 0x1, P1 ;  /* 0x000000000b637211 */ /* 0x000fe200008f0eff */
[C---:B------:R-:W-:Y:S01]  /*1d70*/  IMAD R119, R3.reuse, 0x3a, RZ ;  /* 0x0000003a03777824 */ /* 0x040fe200078e02ff */
[----:B------:R-:W-:Y:S01]  /*1d80*/  LEA.HI.X.SX32 R157, R2, R4, 0x1, P2 ;  /* 0x00000004029d7211 */ /* 0x000fe200010f0eff */
[----:B------:R-:W-:Y:S01]  /*1d90*/  IMAD R120, R3, 0x3b, RZ ;  /* 0x0000003b03787824 */ /* 0x000fe200078e02ff */
[C---:B------:R-:W-:Y:S01]  /*1da0*/  LEA R35, R6.reuse, R33, 0x1 ;  /* 0x0000002106237211 */ /* 0x040fe200078e08ff */
[----:B------:R0:W-:Y:S01]  /*1db0*/  STL.64 [R1+0x3b8], R98 ;  /* 0x0003b86201007387 */ /* 0x0001e20000100a00 */
[-C--:B------:R-:W-:Y:S01]  /*1dc0*/  LEA R102, P2, R13, R222.reuse, 0x1 ;  /* 0x000000de0d667211 */ /* 0x080fe200078408ff */
[----:B------:R-:W-:Y:S01]  /*1dd0*/  IMAD R121, R3, 0x3c, RZ ;  /* 0x0000003c03797824 */ /* 0x000fe200078e02ff */
[----:B------:R-:W-:Y:S01]  /*1de0*/  LEA R100, P1, R15, R222, 0x1 ;  /* 0x000000de0f647211 */ /* 0x000fe200078208ff */
[C---:B------:R-:W-:Y:S01]  /*1df0*/  IMAD R37, R6.reuse, 0x2, R35 ;  /* 0x0000000206257824 */ /* 0x040fe200078e0223 */
[-C--:B------:R-:W-:Y:S01]  /*1e00*/  LEA.HI.X.SX32 R103, R13, R0.reuse, 0x1, P2 ;  /* 0x000000000d677211 */ /* 0x080fe200010f0eff */
[----:B------:R-:W-:Y:S01]  /*1e10*/  IMAD R122, R3, 0x3d, RZ ;  /* 0x0000003d037a7824 */ /* 0x000fe200078e02ff */
[----:B------:R-:W-:Y:S01]  /*1e20*/  LEA.HI.X.SX32 R101, R15, R0, 0x1, P1 ;  /* 0x000000000f657211 */ /* 0x000fe200008f0eff */
[----:B------:R-:W-:Y:S01]  /*1e30*/  IMAD R123, R3, 0x3e, RZ ;  /* 0x0000003e037b7824 */ /* 0x000fe200078e02ff */
[----:B------:R-:W-:Y:S01]  /*1e40*/  LEA R39, R6, R37, 0x1 ;  /* 0x0000002506277211 */ /* 0x000fe200078e08ff */
[----:B------:R1:W-:Y:S01]  /*1e50*/  STL.64 [R1+0x3b0], R102 ;  /* 0x0003b06601007387 */ /* 0x0003e20000100a00 */
[----:B0-----:R-:W-:-:S03]  /*1e60*/  LEA R98, P3, R17, R222, 0x1 ;  /* 0x000000de11627211 */ /* 0x001fc600078608ff */
[----:B------:R-:W-:Y:S01]  /*1e70*/  IMAD R41, R6, 0x2, R39 ;  /* 0x0000000206297824 */ /* 0x000fe200078e0227 */
[----:B------:R0:W-:Y:S01]  /*1e80*/  STL.64 [R1+0x3a8], R100 ;  /* 0x0003a86401007387 */ /* 0x0001e20000100a00 */
[----:B------:R-:W-:-:S03]  /*1e90*/  LEA.HI.X.SX32 R99, R17, R0, 0x1, P3 ;  /* 0x0000000011637211 */ /* 0x000fc600018f0eff */
[C---:B------:R-:W-:Y:S02]  /*1ea0*/  LEA R43, R6.reuse, R41, 0x1 ;  /* 0x00000029062b7211 */ /* 0x040fe400078e08ff */
[----:B------:R2:W-:Y:S01]  /*1eb0*/  STL.64 [R1+0x3a0], R98 ;  /* 0x0003a06201007387 */ /* 0x0005e20000100a00 */
[C---:B-1----:R-:W-:Y:S02]  /*1ec0*/  LEA R102, P1, R19.reuse, R222, 0x1 ;  /* 0x000000de13667211 */ /* 0x042fe400078208ff */
[C---:B------:R-:W-:Y:S02]  /*1ed0*/  IMAD R45, R6.reuse, 0x2, R43 ;  /* 0x00000002062d7824 */ /* 0x040fe400078e022b */
[----:B------:R-:W-:Y:S02]  /*1ee0*/  LEA.HI.X.SX32 R103, R19, R0, 0x1, P1 ;  /* 0x0000000013677211 */ /* 0x000fe400008f0eff */
[C---:B0-----:R-:W-:Y:S02]  /*1ef0*/  LEA R100, P2, R21.reuse, R222, 0x1 ;  /* 0x000000de15647211 */ /* 0x041fe400078408ff */
[----:B------:R-:W-:Y:S01]  /*1f00*/  LEA R47, R6, R45, 0x1 ;  /* 0x0000002d062f7211 */ /* 0x000fe200078e08ff */
[----:B------:R0:W-:Y:S01]  /*1f10*/  STL.64 [R1+0x398], R102 ;  /* 0x0003986601007387 */ /* 0x0001e20000100a00 */
[----:B------:R-:W-:-:S02]  /*1f20*/  LEA.HI.X.SX32 R101, R21, R0, 0x1, P2 ;  /* 0x0000000015657211 */ /* 0x000fc400010f0eff */
[C---:B--2---:R-:W-:Y:S01]  /*1f30*/  LEA R98, P3, R23.reuse, R222, 0x1 ;  /* 0x000000de17627211 */ /* 0x044fe200078608ff */
[C---:B------:R-:W-:Y:S02]  /*1f40*/  IMAD R49, R6.reuse, 0x2, R47 ;  /* 0x0000000206317824 */ /* 0x040fe400078e022f */
[----:B------:R1:W-:Y:S01]  /*1f50*/  STL.64 [R1+0x390], R100 ;  /* 0x0003906401007387 */ /* 0x0003e20000100a00 */
[----:B------:R-:W-:Y:S02]  /*1f60*/  LEA.HI.X.SX32 R99, R23, R0, 0x1, P3 ;  /* 0x0000000017637211 */ /* 0x000fe400018f0eff */
[C---:B------:R-:W-:Y:S02]  /*1f70*/  LEA R51, R6.reuse, R49, 0x1 ;  /* 0x0000003106337211 */ /* 0x040fe400078e08ff */
[C---:B------:R-:W-:Y:S01]  /*1f80*/  LEA R20, P3, R29.reuse, R222, 0x1 ;  /* 0x000000de1d147211 */ /* 0x040fe200078608ff */
[----:B------:R2:W-:Y:S01]  /*1f90*/  STL.64 [R1+0x388], R98 ;  /* 0x0003886201007387 */ /* 0x0005e20000100a00 */
[----:B0-----:R-:W-:Y:S01]  /*1fa0*/  CS2R R102, SRZ ;  /* 0x0000000000667805 */ /* 0x001fe2000001ff00 */
[----:B------:R-:W-:Y:S01]  /*1fb0*/  IMAD R53, R6, 0x2, R51 ;  /* 0x0000000206357824 */ /* 0x000fe200078e0233 */
[----:B------:R-:W-:-:S02]  /*1fc0*/  LEA.HI.X.SX32 R21, R29, R0, 0x1, P3 ;  /* 0x000000001d157211 */ /* 0x000fc400018f0eff */
[-C--:B------:R-:W-:Y:S02]  /*1fd0*/  LEA R24, P3, R35, R222.reuse, 0x1 ;  /* 0x000000de23187211 */ /* 0x080fe400078608ff */
[----:B------:R-:W-:Y:S01]  /*1fe0*/  LEA R55, R6, R53, 0x1 ;  /* 0x0000003506377211 */ /* 0x000fe200078e08ff */
[----:B------:R-:W-:Y:S01]  /*1ff0*/  STL.64 [R1+0x370], R20 ;  /* 0x0003701401007387 */ /* 0x000fe20000100a00 */
[----:B-1----:R-:W-:-:S03]  /*2000*/  LEA R100, P1, R25, R222, 0x1 ;  /* 0x000000de19647211 */ /* 0x002fc600078208ff */
[C---:B------:R-:W-:Y:S01]  /*2010*/  IMAD R57, R6.reuse, 0x2, R55 ;  /* 0x0000000206397824 */ /* 0x040fe200078e0237 */
[----:B--2---:R-:W-:Y:S02]  /*2020*/  LEA R98, P2, R27, R222, 0x1 ;  /* 0x000000de1b627211 */ /* 0x004fe400078408ff */
[-C--:B------:R-:W-:Y:S02]  /*2030*/  LEA.HI.X.SX32 R101, R25, R0.reuse, 0x1, P1 ;  /* 0x0000000019657211 */ /* 0x080fe400008f0eff */
[C---:B------:R-:W-:Y:S02]  /*2040*/  LEA R59, R6.reuse, R57, 0x1 ;  /* 0x00000039063b7211 */ /* 0x040fe400078e08ff */
[----:B------:R-:W-:Y:S01]  /*2050*/  LEA.HI.X.SX32 R99, R27, R0, 0x1, P2 ;  /* 0x000000001b637211 */ /* 0x000fe200010f0eff */
[----:B------:R0:W-:Y:S01]  /*2060*/  STL.64 [R1+0x380], R100 ;  /* 0x0003806401007387 */ /* 0x0001e20000100a00 */
[----:B------:R-:W-:Y:S01]  /*2070*/  LEA R26, P2, R33, R222, 0x1 ;  /* 0x000000de211a7211 */ /* 0x000fe200078408ff */
[----:B------:R-:W-:Y:S01]  /*2080*/  IMAD R61, R6, 0x2, R59 ;  /* 0x00000002063d7824 */ /* 0x000fe200078e023b */
[----:B------:R-:W-:Y:S01]  /*2090*/  LEA.HI.X.SX32 R25, R35, R0, 0x1, P3 ;  /* 0x0000000023197211 */ /* 0x000fe200018f0eff */
[----:B------:R1:W-:Y:S01]  /*20a0*/  STL.64 [R1+0x378], R98 ;  /* 0x0003786201007387 */ /* 0x0003e20000100a00 */
[----:B------:R-:W-:-:S02]  /*20b0*/  LEA R28, P3, R41, R222, 0x1 ;  /* 0x000000de291c7211 */ /* 0x000fc400078608ff */
[C---:B------:R-:W-:Y:S01]  /*20c0*/  LEA R63, R6.reuse, R61, 0x1 ;  /* 0x0000003d063f7211 */ /* 0x040fe200078e08ff */
[----:B------:R-:W-:Y:S01]  /*20d0*/  STL.64 [R1+0x358], R24 ;  /* 0x0003581801007387 */ /* 0x000fe20000100a00 */
[-C--:B------:R-:W-:Y:S02]  /*20e0*/  LEA.HI.X.SX32 R27, R33, R0.reuse, 0x1, P2 ;  /* 0x00000000211b7211 */ /* 0x080fe400010f0eff */
[----:B------:R-:W-:Y:S01]  /*20f0*/  LEA.HI.X.SX32 R29, R41, R0, 0x1, P3 ;  /* 0x00000000291d7211 */ /* 0x000fe200018f0eff */
[----:B------:R-:W-:Y:S01]  /*2100*/  IMAD R65, R6, 0x2, R63 ;  /* 0x0000000206417824 */ /* 0x000fe200078e023f */
[-C--:B------:R-:W-:Y:S02]  /*2110*/  LEA R30, P2, R39, R222.reuse, 0x1 ;  /* 0x000000de271e7211 */ /* 0x080fe400078408ff */
[----:B0-----:R-:W-:Y:S02]  /*2120*/  CS2R R100, SRZ ;  /* 0x0000000000647805 */ /* 0x001fe4000001ff00 */
[----:B-1----:R-:W-:-:S02]  /*2130*/  LEA R98, P1, R31, R222, 0x1 ;  /* 0x000000de1f627211 */ /* 0x002fc400078208ff */
[C---:B------:R-:W-:Y:S02]  /*2140*/  LEA R67, R6.reuse, R65, 0x1 ;  /* 0x0000004106437211 */ /* 0x040fe400078e08ff */
[----:B------:R-:W-:Y:S02]  /*2150*/  LEA.HI.X.SX32 R99, R31, R0, 0x1, P1 ;  /* 0x000000001f637211 */ /* 0x000fe400008f0eff */
[----:B------:R-:W-:Y:S01]  /*2160*/  LEA R32, P1, R37, R222, 0x1 ;  /* 0x000000de25207211 */ /* 0x000fe200078208ff */
[C---:B------:R-:W-:Y:S01]  /*2170*/  IMAD R69, R6.reuse, 0x2, R67 ;  /* 0x0000000206457824 */ /* 0x040fe200078e0243 */
[-C--:B------:R-:W-:Y:S01]  /*2180*/  LEA.HI.X.SX32 R31, R39, R0.reuse, 0x1, P2 ;  /* 0x00000000271f7211 */ /* 0x080fe200010f0eff */
[----:B------:R0:W-:Y:S01]  /*2190*/  STL.64 [R1+0x368], R98 ;  /* 0x0003686201007387 */ /* 0x0001e20000100a00 */
[----:B------:R-:W-:Y:S02]  /*21a0*/  LEA.HI.X.SX32 R33, R37, R0, 0x1, P1 ;  /* 0x0000000025217211 */ /* 0x000fe400008f0eff */
[----:B------:R-:W-:Y:S01]  /*21b0*/  LEA R71, R6, R69, 0x1 ;  /* 0x0000004506477211 */ /* 0x000fe200078e08ff */
[----:B------:R-:W-:Y:S01]  /*21c0*/  STL.64 [R1+0x360], R26 ;  /* 0x0003601a01007387 */ /* 0x000fe20000100a00 */
[----:B------:R-:W-:-:S02]  /*21d0*/  LEA R36, P1, R43, R222, 0x1 ;  /* 0x000000de2b247211 */ /* 0x000fc400078208ff */
[----:B------:R-:W-:Y:S01]  /*21e0*/  LEA R34, P2, R45, R222, 0x1 ;  /* 0x000000de2d227211 */ /* 0x000fe200078408ff */
[C---:B------:R-:W-:Y:S01]  /*21f0*/  IMAD R73, R6.reuse, 0x2, R71 ;  /* 0x0000000206497824 */ /* 0x040fe200078e0247 */
[----:B------:R-:W-:Y:S01]  /*2200*/  STL.64 [R1+0x340], R28 ;  /* 0x0003401c01007387 */ /* 0x000fe20000100a00 */
[----:B------:R-:W-:Y:S02]  /*2210*/  LEA.HI.X.SX32 R37, R43, R0, 0x1, P1 ;  /* 0x000000002b257211 */ /* 0x000fe400008f0eff */
[----:B------:R-:W-:Y:S01]  /*2220*/  LEA R40, P1, R49, R222, 0x1 ;  /* 0x000000de31287211 */ /* 0x000fe200078208ff */
[----:B------:R1:W-:Y:S01]  /*2230*/  STL.64 [R1+0x350], R32 ;  /* 0x0003502001007387 */ /* 0x0003e20000100a00 */
[C---:B------:R-:W-:Y:S02]  /*2240*/  LEA R75, R6.reuse, R73, 0x1 ;  /* 0x00000049064b7211 */ /* 0x040fe400078e08ff */
[----:B0-----:R-:W-:Y:S02]  /*2250*/  CS2R R98, SRZ ;  /* 0x0000000000627805 */ /* 0x001fe4000001ff00 */
[-C--:B------:R-:W-:Y:S01]  /*2260*/  LEA.HI.X.SX32 R35, R45, R0.reuse, 0x1, P2 ;  /* 0x000000002d237211 */ /* 0x080fe200010f0eff */
[----:B------:R-:W-:Y:S01]  /*2270*/  STL.64 [R1+0x348], R30 ;  /* 0x0003481e01007387 */ /* 0x000fe20000100a00 */
[----:B------:R-:W-:Y:S01]  /*2280*/  LEA.HI.X.SX32 R41, R49, R0, 0x1, P1 ;  /* 0x0000000031297211 */ /* 0x000fe200008f0eff */
[----:B------:R-:W-:Y:S01]  /*2290*/  IMAD R77, R6, 0x2, R75 ;  /* 0x00000002064d7824 */ /* 0x000fe200078e024b */
[----:B------:R-:W-:-:S02]  /*22a0*/  LEA R38, P2, R51, R222, 0x1 ;  /* 0x000000de33267211 */ /* 0x000fc400078408ff */
[----:B------:R-:W-:Y:S01]  /*22b0*/  LEA R44, P1, R55, R222, 0x1 ;  /* 0x000000de372c7211 */ /* 0x000fe200078208ff */
[C---:B------:R-:W-:Y:S01]  /*22c0*/  IMAD R79, R6.reuse, 0x2, R77 ;  /* 0x00000002064f7824 */ /* 0x040fe200078e024d */
[----:B------:R-:W-:Y:S02]  /*22d0*/  LEA.HI.X.SX32 R39, R51, R0, 0x1, P2 ;  /* 0x0000000033277211 */ /* 0x000fe400010f0eff */
[----:B-1----:R-:W-:Y:S01]  /*22e0*/  LEA R32, P3, R47, R222, 0x1 ;  /* 0x000000de2f207211 */ /* 0x002fe200078608ff */
[C---:B------:R-:W-:Y:S01]  /*22f0*/  IMAD R81, R6.reuse, 0x2, R79 ;  /* 0x0000000206517824 */ /* 0x040fe200078e024f */
[-C--:B------:R-:W-:Y:S02]  /*2300*/  LEA.HI.X.SX32 R45, R55, R0.reuse, 0x1, P1 ;  /* 0x00000000372d7211 */ /* 0x080fe400008f0eff */
[----:B------:R-:W-:Y:S02]  /*2310*/  LEA.HI.X.SX32 R33, R47, R0, 0x1, P3 ;  /* 0x000000002f217211 */ /* 0x000fe400018f0eff */
[----:B------:R-:W-:-:S02]  /*2320*/  LEA R83, R6, R81, 0x1 ;  /* 0x0000005106537211 */ /* 0x000fc400078e08ff */
[-C--:B------:R-:W-:Y:S01]  /*2330*/  LEA R42, P2, R57, R222.reuse, 0x1 ;  /* 0x000000de392a7211 */ /* 0x080fe200078408ff */
[----:B------:R-:W-:Y:S01]  /*2340*/  STL.64 [R1+0x328], R32 ;  /* 0x0003282001007387 */ /* 0x000fe20000100a00 */
[C---:B------:R-:W-:Y:S02]  /*2350*/  LEA R85, R6.reuse, R83, 0x1 ;  /* 0x0000005306557211 */ /* 0x040fe400078e08ff */
[----:B------:R-:W-:Y:S01]  /*2360*/  LEA R48, P1, R61, R222, 0x1 ;  /* 0x000000de3d307211 */ /* 0x000fe200078208ff */
[----:B------:R0:W-:Y:S01]  /*2370*/  STL.64 [R1+0x338], R36 ;  /* 0x0003382401007387 */ /* 0x0001e20000100a00 */
[C---:B------:R-:W-:Y:S02]  /*2380*/  LEA R87, R6.reuse, R85, 0x1 ;  /* 0x0000005506577211 */ /* 0x040fe400078e08ff */
[----:B------:R-:W-:Y:S01]  /*2390*/  LEA.HI.X.SX32 R43, R57, R0, 0x1, P2 ;  /* 0x00000000392b7211 */ /* 0x000fe200010f0eff */
[----:B------:R-:W-:Y:S01]  /*23a0*/  STL.64 [R1+0x330], R34 ;  /* 0x0003302201007387 */ /* 0x000fe20000100a00 */
[----:B------:R-:W-:-:S02]  /*23b0*/  LEA R89, R6, R87, 0x1 ;  /* 0x0000005706597211 */ /* 0x000fc400078e08ff */
[----:B------:R-:W-:Y:S02]  /*23c0*/  LEA.HI.X.SX32 R49, R61, R0, 0x1, P1 ;  /* 0x000000003d317211 */ /* 0x000fe400008f0eff */
[-C--:B------:R-:W-:Y:S01]  /*23d0*/  LEA R46, P2, R63, R222.reuse, 0x1 ;  /* 0x000000de3f2e7211 */ /* 0x080fe200078408ff */
[C---:B------:R-:W-:Y:S01]  /*23e0*/  IMAD R91, R6.reuse, 0x2, R89 ;  /* 0x00000002065b7824 */ /* 0x040fe200078e0259 */
[-C--:B------:R-:W-:Y:S02]  /*23f0*/  LEA R52, P1, R67, R222.reuse, 0x1 ;  /* 0x000000de43347211 */ /* 0x080fe400078208ff */
[----:B0-----:R-:W-:Y:S01]  /*2400*/  LEA R36, P3, R53, R222, 0x1 ;  /* 0x000000de35247211 */ /* 0x001fe200078608ff */
[----:B------:R-:W-:Y:S01]  /*2410*/  IMAD R93, R6, 0x2, R91 ;  /* 0x00000002065d7824 */ /* 0x000fe200078e025b */
[-C--:B------:R-:W-:Y:S02]  /*2420*/  LEA.HI.X.SX32 R47, R63, R0.reuse, 0x1, P2 ;  /* 0x000000003f2f7211 */ /* 0x080fe400010f0eff */
[----:B------:R-:W-:-:S02]  /*2430*/  LEA.HI.X.SX32 R37, R53, R0, 0x1, P3 ;  /* 0x0000000035257211 */ /* 0x000fc400018f0eff */
[C---:B------:R-:W-:Y:S02]  /*2440*/  LEA R5, R6.reuse, R93, 0x1 ;  /* 0x0000005d06057211 */ /* 0x040fe400078e08ff */
[----:B------:R-:W-:Y:S01]  /*2450*/  LEA.HI.X.SX32 R53, R67, R0, 0x1, P1 ;  /* 0x0000000043357211 */ /* 0x000fe200008f0eff */
[----:B------:R-:W-:Y:S01]  /*2460*/  STL.64 [R1+0x310], R36 ;  /* 0x0003102401007387 */ /* 0x000fe20000100a00 */
[C---:B------:R-:W-:Y:S02]  /*2470*/  LEA R95, R6.reuse, R5, 0x1 ;  /* 0x00000005065f7211 */ /* 0x040fe400078e08ff */
[-C--:B------:R-:W-:Y:S01]  /*2480*/  LEA R50, P2, R69, R222.reuse, 0x1 ;  /* 0x000000de45327211 */ /* 0x080fe200078408ff */
[----:B------:R0:W-:Y:S01]  /*2490*/  STL.64 [R1+0x320], R40 ;  /* 0x0003202801007387 */ /* 0x0001e20000100a00 */
[----:B------:R-:W-:Y:S01]  /*24a0*/  LEA R56, P1, R73, R222, 0x1 ;  /* 0x000000de49387211 */ /* 0x000fe200078208ff */
[----:B------:R-:W-:Y:S01]  /*24b0*/  IMAD R7, R6, 0x2, R95 ;  /* 0x0000000206077824 */ /* 0x000fe200078e025f */
[-C--:B------:R-:W-:Y:S01]  /*24c0*/  LEA.HI.X.SX32 R51, R69, R0.reuse, 0x1, P2 ;  /* 0x0000000045337211 */ /* 0x080fe200010f0eff */
[----:B------:R-:W-:Y:S01]  /*24d0*/  STL.64 [R1+0x318], R38 ;  /* 0x0003182601007387 */ /* 0x000fe20000100a00 */
[----:B------:R-:W-:-:S02]  /*24e0*/  LEA.HI.X.SX32 R57, R73, R0, 0x1, P1 ;  /* 0x0000000049397211 */ /* 0x000fc400008f0eff */
[C---:B------:R-:W-:Y:S02]  /*24f0*/  LEA R97, R6.reuse, R7, 0x1 ;  /* 0x0000000706617211 */ /* 0x040fe400078e08ff */
[-C--:B------:R-:W-:Y:S02]  /*2500*/  LEA R54, P2, R75, R222.reuse, 0x1 ;  /* 0x000000de4b367211 */ /* 0x080fe400078408ff */
[-C--:B------:R-:W-:Y:S01]  /*2510*/  LEA R60, P1, R79, R222.reuse, 0x1 ;  /* 0x000000de4f3c7211 */ /* 0x080fe200078208ff */
[----:B------:R-:W-:Y:S01]  /*2520*/  IMAD R11, R6, 0x2, R97 ;  /* 0x00000002060b7824 */ /* 0x000fe200078e0261 */
[----:B0-----:R-:W-:Y:S02]  /*2530*/  LEA R40, P3, R59, R222, 0x1 ;  /* 0x000000de3b287211 */ /* 0x001fe400078608ff */
[----:B------:R-:W-:Y:S02]  /*2540*/  LEA.HI.X.SX32 R55, R75, R0, 0x1, P2 ;  /* 0x000000004b377211 */ /* 0x000fe400010f0eff */
[----:B------:R-:W-:-:S02]  /*2550*/  CS2R R74, SRZ ;  /* 0x00000000004a7805 */ /* 0x000fc4000001ff00 */
[C---:B------:R-:W-:Y:S02]  /*2560*/  LEA R13, R6.reuse, R11, 0x1 ;  /* 0x0000000b060d7211 */ /* 0x040fe400078e08ff */
[-C--:B------:R-:W-:Y:S02]  /*2570*/  LEA.HI.X.SX32 R41, R59, R0.reuse, 0x1, P3 ;  /* 0x000000003b297211 */ /* 0x080fe400018f0eff */
[----:B------:R-:W-:Y:S01]  /*2580*/  LEA.HI.X.SX32 R61, R79, R0, 0x1, P1 ;  /* 0x000000004f3d7211 */ /* 0x000fe200008f0eff */
[----:B------:R-:W-:Y:S01]  /*2590*/  IMAD R15, R6, 0x2, R13 ;  /* 0x00000002060f7824 */ /* 0x000fe200078e020d */
[-C--:B------:R-:W-:Y:S01]  /*25a0*/  LEA R58, P2, R81, R222.reuse, 0x1 ;  /* 0x000000de513a7211 */ /* 0x080fe200078408ff */
[----:B------:R-:W-:Y:S01]  /*25b0*/  STL.64 [R1+0x2f8], R40 ;  /* 0x0002f82801007387 */ /* 0x000fe20000100a00 */
[----:B------:R-:W-:Y:S02]  /*25c0*/  LEA R64, P1, R85, R222, 0x1 ;  /* 0x000000de55407211 */ /* 0x000fe400078208ff */
[----:B------:R-:W-:-:S02]  /*25d0*/  CS2R R78, SRZ ;  /* 0x00000000004e7805 */ /* 0x000fc4000001ff00 */
[C---:B------:R-:W-:Y:S01]  /*25e0*/  LEA R17, R6.reuse, R15, 0x1 ;  /* 0x0000000f06117211 */ /* 0x040fe200078e08ff */
[----:B------:R0:W-:Y:S01]  /*25f0*/  STL.64 [R1+0x308], R44 ;  /* 0x0003082c01007387 */ /* 0x0001e20000100a00 */
[----:B------:R-:W-:Y:S02]  /*2600*/  LEA.HI.X.SX32 R59, R81, R0, 0x1, P2 ;  /* 0x00000000513b7211 */ /* 0x000fe400010f0eff */
[----:B------:R-:W-:Y:S02]  /*2610*/  CS2R R80, SRZ ;  /* 0x0000000000507805 */ /* 0x000fe4000001ff00 */
[C---:B------:R-:W-:Y:S01]  /*2620*/  LEA R62, P2, R87.reuse, R222, 0x1 ;  /* 0x000000de573e7211 */ /* 0x040fe200078408ff */
[----:B------:R-:W-:Y:S01]  /*2630*/  IMAD R19, R6, 0x2, R17 ;  /* 0x0000000206137824 */ /* 0x000fe200078e0211 */
[----:B------:R-:W-:Y:S02]  /*2640*/  STL.64 [R1+0x300], R42 ;  /* 0x0003002a01007387 */ /* 0x000fe40000100a00 */
[----:B------:R-:W-:-:S02]  /*2650*/  LEA.HI.X.SX32 R63, R87, R0, 0x1, P2 ;  /* 0x00000000573f7211 */ /* 0x000fc400010f0eff */
[----:B------:R-:W-:Y:S02]  /*2660*/  CS2R R86, SRZ ;  /* 0x0000000000567805 */ /* 0x000fe4000001ff00 */
[C---:B------:R-:W-:Y:S02]  /*2670*/  LEA R21, R6.reuse, R19, 0x1 ;  /* 0x0000001306157211 */ /* 0x040fe400078e08ff */
[-C--:B------:R-:W-:Y:S02]  /*2680*/  LEA R66, P2, R93, R222.reuse, 0x1 ;  /* 0x000000de5d427211 */ /* 0x080fe400078408ff */
[----:B0-----:R-:W-:Y:S01]  /*2690*/  LEA R44, P3, R65, R222, 0x1 ;  /* 0x000000de412c7211 */ /* 0x001fe200078608ff */
[----:B------:R-:W-:Y:S01]  /*26a0*/  IMAD R23, R6, 0x2, R21 ;  /* 0x0000000206177824 */ /* 0x000fe200078e0215 */
[----:B------:R-:W-:Y:S02]  /*26b0*/  LEA.HI.X.SX32 R67, R93, R0, 0x1, P2 ;  /* 0x000000005d437211 */ /* 0x000fe400010f0eff */
[----:B------:R-:W-:-:S02]  /*26c0*/  CS2R R92, SRZ ;  /* 0x00000000005c7805 */ /* 0x000fc4000001ff00 */
[-C--:B------:R-:W-:Y:S02]  /*26d0*/  LEA.HI.X.SX32 R45, R65, R0.reuse, 0x1, P3 ;  /* 0x00000000412d7211 */ /* 0x080fe400018f0eff */
[C---:B------:R-:W-:Y:S02]  /*26e0*/  LEA R25, R6.reuse, R23, 0x1 ;  /* 0x0000001706197211 */ /* 0x040fe400078e08ff */
[----:B------:R-:W-:Y:S01]  /*26f0*/  LEA.HI.X.SX32 R65, R85, R0, 0x1, P1 ;  /* 0x0000000055417211 */ /* 0x000fe200008f0eff */
[----:B------:R-:W-:Y:S01]  /*2700*/  STL.64 [R1+0x2e0], R44 ;  /* 0x0002e02c01007387 */ /* 0x000fe20000100a00 */
[C---:B------:R-:W-:Y:S01]  /*2710*/  LEA R68, P1, R91.reuse, R222, 0x1 ;  /* 0x000000de5b447211 */ /* 0x040fe200078208ff */
[----:B------:R-:W-:Y:S01]  /*2720*/  IMAD R27, R6, 0x2, R25 ;  /* 0x00000002061b7824 */ /* 0x000fe200078e0219 */
[----:B------:R-:W-:Y:S01]  /*2730*/  CS2R R84, SRZ ;  /* 0x0000000000547805 */ /* 0x000fe2000001ff00 */
[----:B------:R0:W-:Y:S01]  /*2740*/  STL.64 [R1+0x2f0], R48 ;  /* 0x0002f03001007387 */ /* 0x0001e20000100a00 */
[----:B------:R-:W-:-:S02]  /*2750*/  LEA.HI.X.SX32 R69, R91, R0, 0x1, P1 ;  /* 0x000000005b457211 */ /* 0x000fc400008f0eff */
[----:B------:R-:W-:Y:S02]  /*2760*/  CS2R R90, SRZ ;  /* 0x00000000005a7805 */ /* 0x000fe4000001ff00 */
[----:B------:R-:W-:Y:S01]  /*2770*/  LEA R29, R6, R27, 0x1 ;  /* 0x0000001b061d7211 */ /* 0x000fe200078e08ff */
[----:B------:R-:W-:Y:S01]  /*2780*/  STL.64 [R1+0x2e8], R46 ;  /* 0x0002e82e01007387 */ /* 0x000fe20000100a00 */
[----:B------:R-:W-:-:S03]  /*2790*/  LEA R70, P1, R95, R222, 0x1 ;  /* 0x000000de5f467211 */ /* 0x000fc600078208ff */
[----:B------:R-:W-:Y:S01]  /*27a0*/  IMAD R31, R6, 0x2, R29 ;  /* 0x00000002061f7824 */ /* 0x000fe200078e021d */
[----:B0-----:R-:W-:-:S04]  /*27b0*/  LEA R48, P3, R71, R222, 0x1 ;  /* 0x000000de47307211 */ /* 0x001fc800078608ff */
[C---:B------:R-:W-:Y:S02]  /*27c0*/  LEA R33, R6.reuse, R31, 0x1 ;  /* 0x0000001f06217211 */ /* 0x040fe400078e08ff */
[-C--:B------:R-:W-:Y:S02]  /*27d0*/  LEA.HI.X.SX32 R49, R71, R0.reuse, 0x1, P3 ;  /* 0x0000000047317211 */ /* 0x080fe400018f0eff */
[----:B------:R-:W-:Y:S01]  /*27e0*/  LEA.HI.X.SX32 R71, R95, R0, 0x1, P1 ;  /* 0x000000005f477211 */ /* 0x000fe200008f0eff */
[C---:B------:R-:W-:Y:S01]  /*27f0*/  IMAD R35, R6.reuse, 0x2, R33 ;  /* 0x0000000206237824 */ /* 0x040fe200078e0221 */
[C---:B------:R-:W-:Y:S01]  /*2800*/  LEA R72, P1, R11.reuse, R222, 0x1 ;  /* 0x000000de0b487211 */ /* 0x040fe200078208ff */
[----:B------:R-:W-:Y:S01]  /*2810*/  STL.64 [R1+0x2c8], R48 ;  /* 0x0002c83001007387 */ /* 0x000fe20000100a00 */
[----:B------:R-:W-:Y:S02]  /*2820*/  CS2R R94, SRZ ;  /* 0x00000000005e7805 */ /* 0x000fe4000001ff00 */
[----:B------:R-:W-:Y:S01]  /*2830*/  LEA R37, R6, R35, 0x1 ;  /* 0x0000002306257211 */ /* 0x000fe200078e08ff */
[----:B------:R0:W-:Y:S01]  /*2840*/  STL.64 [R1+0x2d8], R52 ;  /* 0x0002d83401007387 */ /* 0x0001e20000100a00 */
[----:B------:R-:W-:-:S03]  /*2850*/  LEA.HI.X.SX32 R73, R11, R0, 0x1, P1 ;  /* 0x000000000b497211 */ /* 0x000fc600008f0eff */
[C---:B------:R-:W-:Y:S01]  /*2860*/  IMAD R39, R6.reuse, 0x2, R37 ;  /* 0x0000000206277824 */ /* 0x040fe200078e0225 */
[----:B------:R1:W-:Y:S04]  /*2870*/  STL.64 [R1+0x2d0], R50 ;  /* 0x0002d03201007387 */ /* 0x0003e80000100a00 */
[----:B------:R-:W-:Y:S02]  /*2880*/  LEA R41, R6, R39, 0x1 ;  /* 0x0000002706297211 */ /* 0x000fe400078e08ff */
[----:B0-----:R-:W-:-:S03]  /*2890*/  LEA R52, P3, R77, R222, 0x1 ;  /* 0x000000de4d347211 */ /* 0x001fc600078608ff */
[C---:B------:R-:W-:Y:S01]  /*28a0*/  IMAD R43, R6.reuse, 0x2, R41 ;  /* 0x00000002062b7824 */ /* 0x040fe200078e0229 */
[----:B------:R-:W-:Y:S02]  /*28b0*/  LEA.HI.X.SX32 R53, R77, R0, 0x1, P3 ;  /* 0x000000004d357211 */ /* 0x000fe400018f0eff */
[----:B------:R-:W-:Y:S02]  /*28c0*/  CS2R R76, SRZ ;  /* 0x00000000004c7805 */ /* 0x000fe4000001ff00 */
[C---:B------:R-:W-:Y:S01]  /*28d0*/  LEA R45, R6.reuse, R43, 0x1 ;  /* 0x0000002b062d7211 */ /* 0x040fe200078e08ff */
[----:B------:R-:W-:Y:S04]  /*28e0*/  STL.64 [R1+0x2b0], R52 ;  /* 0x0002b03401007387 */ /* 0x000fe80000100a00 */
[C---:B------:R-:W-:Y:S01]  /*28f0*/  IMAD R47, R6.reuse, 0x2, R45 ;  /* 0x00000002062f7824 */ /* 0x040fe200078e022d */
[----:B------:R0:W-:Y:S04]  /*2900*/  STL.64 [R1+0x2c0], R56 ;  /* 0x0002c03801007387 */ /* 0x0001e80000100a00 */
[C---:B------:R-:W-:Y:S01]  /*2910*/  LEA R49, R6.reuse, R47, 0x1 ;  /* 0x0000002f06317211 */ /* 0x040fe200078e08ff */
[----:B------:R2:W-:Y:S04]  /*2920*/  STL.64 [R1+0x2b8], R54 ;  /* 0x0002b83601007387 */ /* 0x0005e80000100a00 */
[----:B-1----:R-:W-:Y:S01]  /*2930*/  IMAD R51, R6, 0x2, R49 ;  /* 0x0000000206337824 */ /* 0x002fe200078e0231 */
[----:B0-----:R-:W-:-:S04]  /*2940*/  LEA R56, P3, R83, R222, 0x1 ;  /* 0x000000de53387211 */ /* 0x001fc800078608ff */
[C---:B------:R-:W-:Y:S02]  /*2950*/  LEA R53, R6.reuse, R51, 0x1 ;  /* 0x0000003306357211 */ /* 0x040fe400078e08ff */
[----:B------:R-:W-:Y:S02]  /*2960*/  LEA.HI.X.SX32 R57, R83, R0, 0x1, P3 ;  /* 0x0000000053397211 */ /* 0x000fe400018f0eff */
[----:B------:R-:W-:Y:S01]  /*2970*/  CS2R R82, SRZ ;  /* 0x0000000000527805 */ /* 0x000fe2000001ff00 */
[C---:B--2---:R-:W-:Y:S02]  /*2980*/  IMAD R55, R6.reuse, 0x2, R53 ;  /* 0x0000000206377824 */ /* 0x044fe400078e0235 */
[----:B------:R0:W-:Y:S04]  /*2990*/  STL.64 [R1+0x298], R56 ;  /* 0x0002983801007387 */ /* 0x0001e80000100a00 */
[----:B------:R1:W-:Y:S04]  /*29a0*/  STL.64 [R1+0x2a8], R60 ;  /* 0x0002a83c01007387 */ /* 0x0003e80000100a00 */
[----:B------:R2:W-:Y:S01]  /*29b0*/  STL.64 [R1+0x2a0], R58 ;  /* 0x0002a03a01007387 */ /* 0x0005e20000100a00 */
[----:B0-----:R-:W-:-:S02]  /*29c0*/  LEA R57, R6, R55, 0x1 ;  /* 0x0000003706397211 */ /* 0x001fc400078e08ff */
[----:B-1----:R-:W-:-:S04]  /*29d0*/  LEA R60, P3, R89, R222, 0x1 ;  /* 0x000000de593c7211 */ /* 0x002fc800078608ff */
[----:B------:R-:W-:Y:S01]  /*29e0*/  LEA.HI.X.SX32 R61, R89, R0, 0x1, P3 ;  /* 0x00000000593d7211 */ /* 0x000fe200018f0eff */
[----:B--2---:R-:W-:Y:S01]  /*29f0*/  IMAD R59, R6, 0x2, R57 ;  /* 0x00000002063b7824 */ /* 0x004fe200078e0239 */
[----:B------:R-:W-:-:S03]  /*2a00*/  CS2R R88, SRZ ;  /* 0x0000000000587805 */ /* 0x000fc6000001ff00 */
[----:B------:R0:W-:Y:S04]  /*2a10*/  STL.64 [R1+0x280], R60 ;  /* 0x0002803c01007387 */ /* 0x0001e80000100a00 */
[----:B------:R1:W-:Y:S04]  /*2a20*/  STL.64 [R1+0x290], R64 ;  /* 0x0002904001007387 */ /* 0x0003e80000100a00 */
[----:B------:R2:W-:Y:S01]  /*2a30*/  STL.64 [R1+0x288], R62 ;  /* 0x0002883e01007387 */ /* 0x0005e20000100a00 */
[----:B0-----:R-:W-:-:S03]  /*2a40*/  LEA R61, R6, R59, 0x1 ;  /* 0x0000003b063d7211 */ /* 0x001fc600078e08ff */
[----:B------:R0:W-:Y:S01]  /*2a50*/  STL.64 [R1+0x278], R68 ;  /* 0x0002784401007387 */ /* 0x0001e20000100a00 */
[----:B-1----:R-:W-:-:S03]  /*2a60*/  LEA R64, P3, R5, R222, 0x1 ;  /* 0x000000de05407211 */ /* 0x002fc600078608ff */
[----:B------:R1:W-:Y:S01]  /*2a70*/  STL.64 [R1+0x270], R66 ;  /* 0x0002704201007387 */ /* 0x0003e20000100a00 */
[----:B--2---:R-:W-:Y:S01]  /*2a80*/  IMAD R63, R6, 0x2, R61 ;  /* 0x00000002063f7824 */ /* 0x004fe200078e023d */
[----:B------:R-:W-:Y:S02]  /*2a90*/  LEA.HI.X.SX32 R65, R5, R0, 0x1, P3 ;  /* 0x0000000005417211 */ /* 0x000fe400018f0eff */
[----:B0-----:R-:W-:-:S03]  /*2aa0*/  LEA R68, P2, R7, R222, 0x1 ;  /* 0x000000de07447211 */ /* 0x001fc600078408ff */
[----:B------:R0:W-:Y:S01]  /*2ab0*/  STL.64 [R1+0x268], R64 ;  /* 0x0002684001007387 */ /* 0x0001e20000100a00 */
[----:B------:R-:W-:Y:S02]  /*2ac0*/  LEA R5, R6, R63, 0x1 ;  /* 0x0000003f06057211 */ /* 0x000fe400078e08ff */
[----:B------:R-:W-:Y:S01]  /*2ad0*/  LEA.HI.X.SX32 R69, R7, R0, 0x1, P2 ;  /* 0x0000000007457211 */ /* 0x000fe200010f0eff */
[----:B------:R2:W-:Y:S01]  /*2ae0*/  STL.64 [R1+0x260], R70 ;  /* 0x0002604601007387 */ /* 0x0005e20000100a00 */
[----:B-1----:R-:W-:-:S03]  /*2af0*/  LEA R66, P3, R97, R222, 0x1 ;  /* 0x000000de61427211 */ /* 0x002fc600078608ff */
[----:B------:R1:W-:Y:S01]  /*2b00*/  STL.64 [R1+0x258], R68 ;  /* 0x0002584401007387 */ /* 0x0003e20000100a00 */
[----:B------:R-:W-:Y:S02]  /*2b10*/  LEA.HI.X.SX32 R67, R97, R0, 0x1, P3 ;  /* 0x0000000061437211 */ /* 0x000fe400018f0eff */
[----:B------:R-:W-:Y:S01]  /*2b20*/  CS2R R96, SRZ ;  /* 0x0000000000607805 */ /* 0x000fe2000001ff00 */
[C---:B0-----:R-:W-:Y:S02]  /*2b30*/  IMAD R65, R6.reuse, 0x2, R5 ;  /* 0x0000000206417824 */ /* 0x041fe400078e0205 */
[----:B------:R0:W-:Y:S01]  /*2b40*/  STL.64 [R1+0x250], R66 ;  /* 0x0002504201007387 */ /* 0x0001e20000100a00 */
[-C--:B--2---:R-:W-:Y:S02]  /*2b50*/  LEA R70, P2, R13, R222.reuse, 0x1 ;  /* 0x000000de0d467211 */ /* 0x084fe400078408ff */
[----:B------:R-:W-:Y:S01]  /*2b60*/  LEA R7, R6, R65, 0x1 ;  /* 0x0000004106077211 */ /* 0x000fe200078e08ff */
[----:B------:R2:W-:Y:S01]  /*2b70*/  STL.64 [R1+0x248], R72 ;  /* 0x0002484801007387 */ /* 0x0005e20000100a00 */
[----:B-1----:R-:W-:-:S02]  /*2b80*/  LEA R68, P3, R15, R222, 0x1 ;  /* 0x000000de0f447211 */ /* 0x002fc400078608ff */
[-C--:B------:R-:W-:Y:S02]  /*2b90*/  LEA.HI.X.SX32 R71, R13, R0.reuse, 0x1, P2 ;  /* 0x000000000d477211 */ /* 0x080fe400010f0eff */
[----:B------:R-:W-:Y:S01]  /*2ba0*/  LEA.HI.X.SX32 R69, R15, R0, 0x1, P3 ;  /* 0x000000000f457211 */ /* 0x000fe200018f0eff */
[----:B0-----:R-:W-:Y:S02]  /*2bb0*/  IMAD R67, R6, 0x2, R7 ;  /* 0x0000000206437824 */ /* 0x001fe400078e0207 */
[----:B------:R0:W-:Y:S01]  /*2bc0*/  STL.64 [R1+0x240], R70 ;  /* 0x0002404601007387 */ /* 0x0001e20000100a00 */
[----:B--2---:R-:W-:-:S03]  /*2bd0*/  LEA R72, P1, R17, R222, 0x1 ;  /* 0x000000de11487211 */ /* 0x004fc600078208ff */
[----:B------:R1:W-:Y:S01]  /*2be0*/  STL.64 [R1+0x238], R68 ;  /* 0x0002384401007387 */ /* 0x0003e20000100a00 */
[----:B------:R-:W-:Y:S02]  /*2bf0*/  LEA R11, R6, R67, 0x1 ;  /* 0x00000043060b7211 */ /* 0x000fe400078e08ff */
[----:B------:R-:W-:-:S03]  /*2c00*/  LEA.HI.X.SX32 R73, R17, R0, 0x1, P1 ;  /* 0x0000000011497211 */ /* 0x000fc600008f0eff */
[C---:B------:R-:W-:Y:S01]  /*2c10*/  IMAD R13, R6.reuse, 0x2, R11 ;  /* 0x00000002060d7824 */ /* 0x040fe200078e020b */
[C---:B0-----:R-:W-:Y:S01]  /*2c20*/  LEA R70, P2, R19.reuse, R222, 0x1 ;  /* 0x000000de13467211 */ /* 0x041fe200078408ff */
[----:B------:R0:W-:Y:S03]  /*2c30*/  STL.64 [R1+0x230], R72 ;  /* 0x0002304801007387 */ /* 0x0001e60000100a00 */
[----:B------:R-:W-:Y:S02]  /*2c40*/  LEA.HI.X.SX32 R71, R19, R0, 0x1, P2 ;  /* 0x0000000013477211 */ /* 0x000fe400010f0eff */
[C---:B-1----:R-:W-:Y:S02]  /*2c50*/  LEA R68, P3, R21.reuse, R222, 0x1 ;  /* 0x000000de15447211 */ /* 0x042fe400078608ff */
[----:B------:R-:W-:Y:S01]  /*2c60*/  LEA R15, R6, R13, 0x1 ;  /* 0x0000000d060f7211 */ /* 0x000fe200078e08ff */
[----:B------:R1:W-:Y:S01]  /*2c70*/  STL.64 [R1+0x228], R70 ;  /* 0x0002284601007387 */ /* 0x0003e20000100a00 */
[----:B------:R-:W-:-:S02]  /*2c80*/  LEA.HI.X.SX32 R69, R21, R0, 0x1, P3 ;  /* 0x0000000015457211 */ /* 0x000fc400018f0eff */
[C---:B------:R-:W-:Y:S01]  /*2c90*/  LEA R18, P3, R27.reuse, R222, 0x1 ;  /* 0x000000de1b127211 */ /* 0x040fe200078608ff */
[----:B------:R-:W-:Y:S01]  /*2ca0*/  IMAD R17, R6, 0x2, R15 ;  /* 0x0000000206117824 */ /* 0x000fe200078e020f */
[----:B0-----:R-:W-:Y:S01]  /*2cb0*/  CS2R R72, SRZ ;  /* 0x0000000000487805 */ /* 0x001fe2000001ff00 */
[----:B------:R0:W-:Y:S01]  /*2cc0*/  STL.64 [R1+0x220], R68 ;  /* 0x0002204401007387 */ /* 0x0001e20000100a00 */
[----:B------:R-:W-:Y:S02]  /*2cd0*/  LEA.HI.X.SX32 R19, R27, R0, 0x1, P3 ;  /* 0x000000001b137211 */ /* 0x000fe400018f0eff */
[-C--:B------:R-:W-:Y:S02]  /*2ce0*/  LEA R22, P3, R33, R222.reuse, 0x1 ;  /* 0x000000de21167211 */ /* 0x080fe400078608ff */
[C---:B-1----:R-:W-:Y:S01]  /*2cf0*/  LEA R70, P1, R23.reuse, R222, 0x1 ;  /* 0x000000de17467211 */ /* 0x042fe200078208ff */
[----:B------:R1:W-:Y:S03]  /*2d00*/  STL.64 [R1+0x208], R18 ;  /* 0x0002081201007387 */ /* 0x0003e60000100a00 */
[----:B------:R-:W-:-:S02]  /*2d10*/  LEA.HI.X.SX32 R71, R23, R0, 0x1, P1 ;  /* 0x0000000017477211 */ /* 0x000fc400008f0eff */
[----:B0-----:R-:W-:Y:S02]  /*2d20*/  LEA R68, P2, R25, R222, 0x1 ;  /* 0x000000de19447211 */ /* 0x001fe400078408ff */
[-C--:B------:R-:W-:Y:S01]  /*2d30*/  LEA.HI.X.SX32 R23, R33, R0.reuse, 0x1, P3 ;  /* 0x0000000021177211 */ /* 0x080fe200018f0eff */
[----:B------:R0:W-:Y:S01]  /*2d40*/  STL.64 [R1+0x218], R70 ;  /* 0x0002184601007387 */ /* 0x0001e20000100a00 */
[----:B------:R-:W-:Y:S02]  /*2d50*/  LEA.HI.X.SX32 R69, R25, R0, 0x1, P2 ;  /* 0x0000000019457211 */ /* 0x000fe400010f0eff */
[-C--:B------:R-:W-:Y:S02]  /*2d60*/  LEA R24, P2, R31, R222.reuse, 0x1 ;  /* 0x000000de1f187211 */ /* 0x080fe400078408ff */
[----:B-1----:R-:W-:Y:S01]  /*2d70*/  LEA R19, R6, R17, 0x1 ;  /* 0x0000001106137211 */ /* 0x002fe200078e08ff */
[----:B------:R1:W-:Y:S01]  /*2d80*/  STL.64 [R1+0x210], R68 ;  /* 0x0002104401007387 */ /* 0x0003e20000100a00 */
[----:B------:R-:W-:-:S02]  /*2d90*/  LEA R26, P3, R39, R222, 0x1 ;  /* 0x000000de271a7211 */ /* 0x000fc400078608ff */
[-C--:B------:R-:W-:Y:S01]  /*2da0*/  LEA.HI.X.SX32 R25, R31, R0.reuse, 0x1, P2 ;  /* 0x000000001f197211 */ /* 0x080fe200010f0eff */
[----:B------:R-:W-:Y:S01]  /*2db0*/  IMAD R21, R6, 0x2, R19 ;  /* 0x0000000206157824 */ /* 0x000fe200078e0213 */
[----:B------:R-:W-:Y:S01]  /*2dc0*/  LEA.HI.X.SX32 R27, R39, R0, 0x1, P3 ;  /* 0x00000000271b7211 */ /* 0x000fe200018f0eff */
[----:B------:R2:W-:Y:S01]  /*2dd0*/  STL.64 [R1+0x1f0], R22 ;  /* 0x0001f01601007387 */ /* 0x0005e20000100a00 */
[-C--:B------:R-:W-:Y:S02]  /*2de0*/  LEA R28, P2, R37, R222.reuse, 0x1 ;  /* 0x000000de251c7211 */ /* 0x080fe400078408ff */
[----:B0-----:R-:W-:Y:S02]  /*2df0*/  CS2R R70, SRZ ;  /* 0x0000000000467805 */ /* 0x001fe4000001ff00 */
[----:B-1----:R-:W-:-:S04]  /*2e00*/  LEA R68, P1, R29, R222, 0x1 ;  /* 0x000000de1d447211 */ /* 0x002fc800078208ff */
[----:B------:R-:W-:Y:S02]  /*2e10*/  LEA.HI.X.SX32 R69, R29, R0, 0x1, P1 ;  /* 0x000000001d457211 */ /* 0x000fe400008f0eff */
[C---:B------:R-:W-:Y:S02]  /*2e20*/  LEA R30, P1, R35.reuse, R222, 0x1 ;  /* 0x000000de231e7211 */ /* 0x040fe400078208ff */
[----:B--2---:R-:W-:Y:S01]  /*2e30*/  LEA R23, R6, R21, 0x1 ;  /* 0x0000001506177211 */ /* 0x004fe200078e08ff */
[----:B------:R0:W-:Y:S01]  /*2e40*/  STL.64 [R1+0x200], R68 ;  /* 0x0002004401007387 */ /* 0x0001e20000100a00 */
[----:B------:R-:W-:Y:S02]  /*2e50*/  LEA.HI.X.SX32 R31, R35, R0, 0x1, P1 ;  /* 0x00000000231f7211 */ /* 0x000fe400008f0eff */
[----:B------:R-:W-:Y:S01]  /*2e60*/  LEA R34, P1, R41, R222, 0x1 ;  /* 0x000000de29227211 */ /* 0x000fe200078208ff */
[----:B------:R1:W-:Y:S01]  /*2e70*/  STL.64 [R1+0x1f8], R24 ;  /* 0x0001f81801007387 */ /* 0x0003e20000100a00 */
[----:B------:R-:W-:-:S02]  /*2e80*/  LEA.HI.X.SX32 R29, R37, R0, 0x1, P2 ;  /* 0x00000000251d7211 */ /* 0x000fc400010f0eff */
[----:B------:R-:W-:Y:S01]  /*2e90*/  LEA.HI.X.SX32 R35, R41, R0, 0x1, P1 ;  /* 0x0000000029237211 */ /* 0x000fe200008f0eff */
[----:B------:R2:W-:Y:S01]  /*2ea0*/  STL.64 [R1+0x1d8], R26 ;  /* 0x0001d81a01007387 */ /* 0x0005e20000100a00 */
[-C--:B------:R-:W-:Y:S02]  /*2eb0*/  LEA R32, P2, R43, R222.reuse, 0x1 ;  /* 0x000000de2b207211 */ /* 0x080fe400078408ff */
[----:B------:R-:W-:Y:S01]  /*2ec0*/  LEA R38, P1, R47, R222, 0x1 ;  /* 0x000000de2f267211 */ /* 0x000fe200078208ff */
[----:B------:R3:W-:Y:S01]  /*2ed0*/  STL.64 [R1+0x1e8], R30 ;  /* 0x0001e81e01007387 */ /* 0x0007e20000100a00 */
[-C--:B------:R-:W-:Y:S02]  /*2ee0*/  LEA.HI.X.SX32 R33, R43, R0.reuse, 0x1, P2 ;  /* 0x000000002b217211 */ /* 0x080fe400010f0eff */
[----:B0-----:R-:W-:Y:S02]  /*2ef0*/  CS2R R68, SRZ ;  /* 0x0000000000447805 */ /* 0x001fe4000001ff00 */
[----:B------:R-:W-:Y:S01]  /*2f00*/  LEA.HI.X.SX32 R39, R47, R0, 0x1, P1 ;  /* 0x000000002f277211 */ /* 0x000fe200008f0eff */
[----:B-1----:R-:W-:Y:S01]  /*2f10*/  IMAD R25, R6, 0x2, R23 ;  /* 0x0000000206197824 */ /* 0x002fe200078e0217 */
[----:B------:R0:W-:Y:S01]  /*2f20*/  STL.64 [R1+0x1e0], R28 ;  /* 0x0001e01c01007387 */ /* 0x0001e20000100a00 */
[----:B------:R-:W-:-:S02]  /*2f30*/  LEA R36, P2, R49, R222, 0x1 ;  /* 0x000000de31247211 */ /* 0x000fc400078408ff */
[-C--:B------:R-:W-:Y:S02]  /*2f40*/  LEA R42, P1, R53, R222.reuse, 0x1 ;  /* 0x000000de352a7211 */ /* 0x080fe400078208ff */
[C---:B--2---:R-:W-:Y:S02]  /*2f50*/  LEA R27, R6.reuse, R25, 0x1 ;  /* 0x00000019061b7211 */ /* 0x044fe400078e08ff */
[----:B---3--:R-:W-:Y:S02]  /*2f60*/  LEA R30, P3, R45, R222, 0x1 ;  /* 0x000000de2d1e7211 */ /* 0x008fe400078608ff */
[-C--:B------:R-:W-:Y:S02]  /*2f70*/  LEA.HI.X.SX32 R37, R49, R0.reuse, 0x1, P2 ;  /* 0x0000000031257211 */ /* 0x080fe400010f0eff */
[-C--:B------:R-:W-:Y:S01]  /*2f80*/  LEA.HI.X.SX32 R31, R45, R0.reuse, 0x1, P3 ;  /* 0x000000002d1f7211 */ /* 0x080fe200018f0eff */
[----:B0-----:R-:W-:Y:S01]  /*2f90*/  IMAD R29, R6, 0x2, R27 ;  /* 0x00000002061d7824 */ /* 0x001fe200078e021b */
[----:B------:R-:W-:-:S02]  /*2fa0*/  LEA.HI.X.SX32 R43, R53, R0, 0x1, P1 ;  /* 0x00000000352b7211 */ /* 0x000fc400008f0eff */
[-C--:B------:R-:W-:Y:S01]  /*2fb0*/  LEA R40, P2, R55, R222.reuse, 0x1 ;  /* 0x000000de37287211 */ /* 0x080fe200078408ff */
[----:B------:R0:W-:Y:S01]  /*2fc0*/  STL.64 [R1+0x1c0], R30 ;  /* 0x0001c01e01007387 */ /* 0x0001e20000100a00 */
[----:B------:R-:W-:Y:S02]  /*2fd0*/  LEA R46, P1, R59, R222, 0x1 ;  /* 0x000000de3b2e7211 */ /* 0x000fe400078208ff */
[----:B------:R-:W-:Y:S01]  /*2fe0*/  LEA.HI.X.SX32 R41, R55, R0, 0x1, P2 ;  /* 0x0000000037297211 */ /* 0x000fe200010f0eff */
[----:B------:R1:W-:Y:S01]  /*2ff0*/  STL.64 [R1+0x1d0], R34 ;  /* 0x0001d02201007387 */ /* 0x0003e20000100a00 */
[----:B------:R-:W-:Y:S02]  /*3000*/  LEA R44, P2, R61, R222, 0x1 ;  /* 0x000000de3d2c7211 */ /* 0x000fe400078408ff */
[----:B------:R-:W-:Y:S02]  /*3010*/  CS2R R54, SRZ ;  /* 0x0000000000367805 */ /* 0x000fe4000001ff00 */
[-C--:B------:R-:W-:Y:S01]  /*3020*/  LEA.HI.X.SX32 R47, R59, R0.reuse, 0x1, P1 ;  /* 0x000000003b2f7211 */ /* 0x080fe200008f0eff */
[----:B------:R2:W-:Y:S01]  /*3030*/  STL.64 [R1+0x1c8], R32 ;  /* 0x0001c82001007387 */ /* 0x0005e20000100a00 */
[----:B------:R-:W-:-:S02]  /*3040*/  LEA.HI.X.SX32 R45, R61, R0, 0x1, P2 ;  /* 0x000000003d2d7211 */ /* 0x000fc400010f0eff */
[----:B------:R-:W-:Y:S02]  /*3050*/  CS2R R58, SRZ ;  /* 0x00000000003a7805 */ /* 0x000fe4000001ff00 */
[-C--:B------:R-:W-:Y:S01]  /*3060*/  LEA R50, P1, R5, R222.reuse, 0x1 ;  /* 0x000000de05327211 */ /* 0x080fe200078208ff */
[----:B0-----:R-:W-:Y:S01]  /*3070*/  IMAD R30, R3, 0x21, RZ ;  /* 0x00000021031e7824 */ /* 0x001fe200078e02ff */
[----:B------:R-:W-:Y:S02]  /*3080*/  LEA R31, R6, R29, 0x1 ;  /* 0x0000001d061f7211 */ /* 0x000fe400078e08ff */
[----:B------:R-:W-:Y:S02]  /*3090*/  CS2R R60, SRZ ;  /* 0x00000000003c7805 */ /* 0x000fe4000001ff00 */
[-C--:B------:R-:W-:Y:S02]  /*30a0*/  LEA R48, P2, R65, R222.reuse, 0x1 ;  /* 0x000000de41307211 */ /* 0x080fe400078408ff */
[----:B-1----:R-:W-:-:S02]  /*30b0*/  LEA R34, P3, R51, R222, 0x1 ;  /* 0x000000de33227211 */ /* 0x002fc400078608ff */
[-C--:B------:R-:W-:Y:S02]  /*30c0*/  LEA.HI.X.SX32 R49, R65, R0.reuse, 0x1, P2 ;  /* 0x0000000041317211 */ /* 0x080fe400010f0eff */
[----:B------:R-:W-:Y:S02]  /*30d0*/  CS2R R64, SRZ ;  /* 0x0000000000407805 */ /* 0x000fe4000001ff00 */
[-C--:B------:R-:W-:Y:S02]  /*30e0*/  LEA.HI.X.SX32 R35, R51, R0.reuse, 0x1, P3 ;  /* 0x0000000033237211 */ /* 0x080fe400018f0eff */
[C---:B--2---:R-:W-:Y:S02]  /*30f0*/  LEA R33, R6.reuse, R31, 0x1 ;  /* 0x0000001f06217211 */ /* 0x044fe400078e08ff */
[----:B------:R-:W-:Y:S01]  /*3100*/  LEA.HI.X.SX32 R51, R5, R0, 0x1, P1 ;  /* 0x0000000005337211 */ /* 0x000fe200008f0eff */
[----:B------:R0:W-:Y:S04]  /*3110*/  STL.64 [R1+0x1a8], R34 ;  /* 0x0001a82201007387 */ /* 0x0001e80000100a00 */
[----:B------:R1:W-:Y:S04]  /*3120*/  STL.64 [R1+0x1b8], R38 ;  /* 0x0001b82601007387 */ /* 0x0003e80000100a00 */
[----:B------:R2:W-:Y:S01]  /*3130*/  STL.64 [R1+0x1b0], R36 ;  /* 0x0001b02401007387 */ /* 0x0005e20000100a00 */
[----:B0-----:R-:W-:Y:S01]  /*3140*/  IMAD R35, R6, 0x2, R33 ;  /* 0x0000000206237824 */ /* 0x001fe200078e0221 */
[----:B-1----:R-:W-:-:S04]  /*3150*/  LEA R38, P3, R57, R222, 0x1 ;  /* 0x000000de39267211 */ /* 0x002fc800078608ff */
[----:B------:R-:W-:Y:S01]  /*3160*/  LEA.HI.X.SX32 R39, R57, R0, 0x1, P3 ;  /* 0x0000000039277211 */ /* 0x000fe200018f0eff */
[C---:B--2---:R-:W-:Y:S01]  /*3170*/  IMAD R36, R3.reuse, 0x27, RZ ;  /* 0x0000002703247824 */ /* 0x044fe200078e02ff */
[C---:B------:R-:W-:Y:S02]  /*3180*/  LEA R37, R6.reuse, R35, 0x1 ;  /* 0x0000002306257211 */ /* 0x040fe400078e08ff */
[----:B------:R-:W-:Y:S01]  /*3190*/  CS2R R56, SRZ ;  /* 0x0000000000387805 */ /* 0x000fe2000001ff00 */
[----:B------:R0:W-:Y:S04]  /*31a0*/  STL.64 [R1+0x190], R38 ;  /* 0x0001902601007387 */ /* 0x0001e80000100a00 */
[----:B------:R1:W-:Y:S04]  /*31b0*/  STL.64 [R1+0x1a0], R42 ;  /* 0x0001a02a01007387 */ /* 0x0003e80000100a00 */
[----:B------:R2:W-:Y:S01]  /*31c0*/  STL.64 [R1+0x198], R40 ;  /* 0x0001982801007387 */ /* 0x0005e20000100a00 */
[----:B0-----:R-:W-:Y:S01]  /*31d0*/  LEA R39, R6, R37, 0x1 ;  /* 0x0000002506277211 */ /* 0x001fe200078e08ff */
[----:B------:R-:W-:Y:S01]  /*31e0*/  IMAD R38, R3, 0x29, RZ ;  /* 0x0000002903267824 */ /* 0x000fe200078e02ff */
[----:B-1----:R-:W-:-:S04]  /*31f0*/  LEA R42, P3, R63, R222, 0x1 ;  /* 0x000000de3f2a7211 */ /* 0x002fc800078608ff */
[----:B------:R-:W-:Y:S01]  /*3200*/  LEA.HI.X.SX32 R43, R63, R0, 0x1, P3 ;  /* 0x000000003f2b7211 */ /* 0x000fe200018f0eff */
[C---:B--2---:R-:W-:Y:S01]  /*3210*/  IMAD R41, R6.reuse, 0x2, R39 ;  /* 0x0000000206297824 */ /* 0x044fe200078e0227 */
[----:B------:R-:W-:Y:S01]  /*3220*/  CS2R R62, SRZ ;  /* 0x00000000003e7805 */ /* 0x000fe2000001ff00 */
[----:B------:R-:W-:Y:S02]  /*3230*/  IMAD R40, R3, 0x2b, RZ ;  /* 0x0000002b03287824 */ /* 0x000fe400078e02ff */
[----:B------:R0:W-:Y:S04]  /*3240*/  STL.64 [R1+0x178], R42 ;  /* 0x0001782a01007387 */ /* 0x0001e80000100a00 */
[----:B------:R1:W-:Y:S04]  /*3250*/  STL.64 [R1+0x188], R46 ;  /* 0x0001882e01007387 */ /* 0x0003e80000100a00 */
[----:B------:R2:W-:Y:S01]  /*3260*/  STL.64 [R1+0x180], R44 ;  /* 0x0001802c01007387 */ /* 0x0005e20000100a00 */
[----:B0-----:R-:W-:-:S03]  /*3270*/  LEA R43, R6, R41, 0x1 ;  /* 0x00000029062b7211 */ /* 0x001fc600078e08ff */
[----:B------:R0:W-:Y:S01]  /*3280*/  STL.64 [R1+0x170], R50 ;  /* 0x0001703201007387 */ /* 0x0001e20000100a00 */
[----:B------:R-:W-:Y:S01]  /*3290*/  IMAD R42, R3, 0x2d, RZ ;  /* 0x0000002d032a7824 */ /* 0x000fe200078e02ff */
[----:B-1----:R-:W-:Y:S02]  /*32a0*/  LEA R46, P3, R7, R222, 0x1 ;  /* 0x000000de072e7211 */ /* 0x002fe400078608ff */
[----:B------:R1:W-:Y:S01]  /*32b0*/  STL.64 [R1+0x168], R48 ;  /* 0x0001683001007387 */ /* 0x0003e20000100a00 */
[C---:B--2---:R-:W-:Y:S01]  /*32c0*/  LEA R45, R6.reuse, R43, 0x1 ;  /* 0x0000002b062d7211 */ /* 0x044fe200078e08ff */
[----:B------:R-:W-:Y:S01]  /*32d0*/  IMAD R44, R3, 0x2f, RZ ;  /* 0x0000002f032c7824 */ /* 0x000fe200078e02ff */
[----:B------:R-:W-:Y:S02]  /*32e0*/  LEA.HI.X.SX32 R47, R7, R0, 0x1, P3 ;  /* 0x00000000072f7211 */ /* 0x000fe400018f0eff */
[----:B0-----:R-:W-:Y:S01]  /*32f0*/  LEA R50, P1, R67, R222, 0x1 ;  /* 0x000000de43327211 */ /* 0x001fe200078208ff */
[----:B------:R-:W-:-:S02]  /*3300*/  IMAD R5, R6, 0x2, R45 ;  /* 0x0000000206057824 */ /* 0x000fc400078e022d */
[----:B------:R0:W-:Y:S01]  /*3310*/  STL.64 [R1+0x160], R46 ;  /* 0x0001602e01007387 */ /* 0x0001e20000100a00 */
[----:B-1----:R-:W-:Y:S02]  /*3320*/  LEA R48, P2, R11, R222, 0x1 ;  /* 0x000000de0b307211 */ /* 0x002fe400078408ff */
[-C--:B------:R-:W-:Y:S02]  /*3330*/  LEA.HI.X.SX32 R51, R67, R0.reuse, 0x1, P1 ;  /* 0x0000000043337211 */ /* 0x080fe400008f0eff */
[----:B------:R-:W-:Y:S02]  /*3340*/  CS2R R66, SRZ ;  /* 0x0000000000427805 */ /* 0x000fe4000001ff00 */
[----:B------:R-:W-:Y:S02]  /*3350*/  LEA.HI.X.SX32 R49, R11, R0, 0x1, P2 ;  /* 0x000000000b317211 */ /* 0x000fe400010f0eff */
[----:B------:R-:W-:Y:S01]  /*3360*/  LEA R52, P1, R15, R222, 0x1 ;  /* 0x000000de0f347211 */ /* 0x000fe200078208ff */
[----:B------:R1:W-:Y:S01]  /*3370*/  STL.64 [R1+0x158], R50 ;  /* 0x0001583201007387 */ /* 0x0003e20000100a00 */
[----:B------:R-:W-:-:S02]  /*3380*/  LEA R7, R6, R5, 0x1 ;  /* 0x0000000506077211 */ /* 0x000fc400078e08ff */
[----:B0-----:R-:W-:Y:S01]  /*3390*/  LEA R46, P3, R13, R222, 0x1 ;  /* 0x000000de0d2e7211 */ /* 0x001fe200078608ff */
[----:B------:R0:W-:Y:S01]  /*33a0*/  STL.64 [R1+0x150], R48 ;  /* 0x0001503001007387 */ /* 0x0001e20000100a00 */
[-C--:B------:R-:W-:Y:S02]  /*33b0*/  LEA.HI.X.SX32 R53, R15, R0.reuse, 0x1, P1 ;  /* 0x000000000f357211 */ /* 0x080fe400008f0eff */
[----:B------:R-:W-:Y:S02]  /*33c0*/  LEA.HI.X.SX32 R47, R13, R0, 0x1, P3 ;  /* 0x000000000d2f7211 */ /* 0x000fe400018f0eff */
[----:B------:R-:W-:Y:S02]  /*33d0*/  LEA R11, R6, R7, 0x1 ;  /* 0x00000007060b7211 */ /* 0x000fe400078e08ff */
[-C--:B-1----:R-:W-:Y:S01]  /*33e0*/  LEA R50, P2, R17, R222.reuse, 0x1 ;  /* 0x000000de11327211 */ /* 0x082fe200078408ff */
[----:B------:R1:W-:Y:S01]  /*33f0*/  STL.64 [R1+0x148], R46 ;  /* 0x0001482e01007387 */ /* 0x0003e20000100a00 */
[----:B0-----:R-:W-:-:S03]  /*3400*/  LEA R48, P3, R19, R222, 0x1 ;  /* 0x000000de13307211 */ /* 0x001fc600078608ff */
[----:B------:R0:W-:Y:S01]  /*3410*/  STL.64 [R1+0x140], R52 ;  /* 0x0001403401007387 */ /* 0x0001e20000100a00 */
[-C--:B------:R-:W-:Y:S02]  /*3420*/  LEA.HI.X.SX32 R51, R17, R0.reuse, 0x1, P2 ;  /* 0x0000000011337211 */ /* 0x080fe400010f0eff */
[----:B------:R-:W-:Y:S02]  /*3430*/  LEA.HI.X.SX32 R49, R19, R0, 0x1, P3 ;  /* 0x0000000013317211 */ /* 0x000fe400018f0eff */
[C---:B------:R-:W-:Y:S01]  /*3440*/  LEA R12, P3, R25.reuse, R222, 0x1 ;  /* 0x000000de190c7211 */ /* 0x040fe200078608ff */
[----:B------:R2:W-:Y:S01]  /*3450*/  STL.64 [R1+0x138], R50 ;  /* 0x0001383201007387 */ /* 0x0005e20000100a00 */
[----:B-1----:R-:W-:Y:S02]  /*3460*/  IMAD R47, R6, 0x2, R11 ;  /* 0x00000002062f7824 */ /* 0x002fe400078e020b */
[----:B------:R-:W-:Y:S01]  /*3470*/  LEA.HI.X.SX32 R13, R25, R0, 0x1, P3 ;  /* 0x00000000190d7211 */ /* 0x000fe200018f0eff */
[----:B------:R1:W-:Y:S01]  /*3480*/  STL.64 [R1+0x130], R48 ;  /* 0x0001303001007387 */ /* 0x0003e20000100a00 */
[----:B------:R-:W-:Y:S01]  /*3490*/  IMAD R46, R3, 0x31, RZ ;  /* 0x00000031032e7824 */ /* 0x000fe200078e02ff */
[----:B0-----:R-:W-:-:S02]  /*34a0*/  CS2R R52, SRZ ;  /* 0x0000000000347805 */ /* 0x001fc4000001ff00 */
[----:B------:R-:W-:-:S04]  /*34b0*/  LEA R15, R6, R47, 0x1 ;  /* 0x0000002f060f7211 */ /* 0x000fc800078e08ff */
[----:B------:R-:W-:Y:S02]  /*34c0*/  LEA R17, R6, R15, 0x1 ;  /* 0x0000000f06117211 */ /* 0x000fe400078e08ff */
[-C--:B--2---:R-:W-:Y:S02]  /*34d0*/  LEA R50, P1, R21, R222.reuse, 0x1 ;  /* 0x000000de15327211 */ /* 0x084fe400078208ff */
[----:B-1----:R-:W-:Y:S02]  /*34e0*/  LEA R48, P2, R23, R222, 0x1 ;  /* 0x000000de17307211 */ /* 0x002fe400078408ff */
[-C--:B------:R-:W-:Y:S02]  /*34f0*/  LEA.HI.X.SX32 R51, R21, R0.reuse, 0x1, P1 ;  /* 0x0000000015337211 */ /* 0x080fe400008f0eff */
[----:B------:R-:W-:Y:S02]  /*3500*/  LEA.HI.X.SX32 R49, R23, R0, 0x1, P2 ;  /* 0x0000000017317211 */ /* 0x000fe400010f0eff */
[----:B------:R-:W-:-:S02]  /*3510*/  LEA R20, P1, R27, R222, 0x1 ;  /* 0x000000de1b147211 */ /* 0x000fc400078208ff */
[----:B------:R-:W-:Y:S01]  /*3520*/  LEA R18, P2, R29, R222, 0x1 ;  /* 0x000000de1d127211 */ /* 0x000fe200078408ff */
[----:B------:R0:W-:Y:S01]  /*3530*/  STL.64 [R1+0x120], R48 ;  /* 0x0001203001007387 */ /* 0x0001e20000100a00 */
[-C--:B------:R-:W-:Y:S02]  /*3540*/  LEA.HI.X.SX32 R21, R27, R0.reuse, 0x1, P1 ;  /* 0x000000001b157211 */ /* 0x080fe400008f0eff */
[----:B------:R-:W-:Y:S01]  /*3550*/  LEA.HI.X.SX32 R19, R29, R0, 0x1, P2 ;  /* 0x000000001d137211 */ /* 0x000fe200010f0eff */
[----:B------:R1:W-:Y:S04]  /*3560*/  STL.64 [R1+0x128], R50 ;  /* 0x0001283201007387 */ /* 0x0003e80000100a00 */
[----:B------:R2:W-:Y:S01]  /*3570*/  STL.64 [R1+0x118], R12 ;  /* 0x0001180c01007387 */ /* 0x0005e20000100a00 */
[----:B0-----:R-:W-:-:S03]  /*3580*/  IMAD R49, R6, 0x2, R17 ;  /* 0x0000000206317824 */ /* 0x001fc600078e0211 */
[----:B------:R0:W-:Y:S02]  /*3590*/  STL.64 [R1+0x110], R20 ;  /* 0x0001101401007387 */ /* 0x0001e40000100a00 */
[C---:B-1----:R-:W-:Y:S02]  /*35a0*/  LEA R51, R6.reuse, R49, 0x1 ;  /* 0x0000003106337211 */ /* 0x042fe400078e08ff */
[----:B------:R1:W-:Y:S01]  /*35b0*/  STL.64 [R1+0x108], R18 ;  /* 0x0001081201007387 */ /* 0x0003e20000100a00 */
[C---:B--2---:R-:W-:Y:S02]  /*35c0*/  LEA R12, P3, R31.reuse, R222, 0x1 ;  /* 0x000000de1f0c7211 */ /* 0x044fe400078608ff */
[C---:B------:R-:W-:Y:S02]  /*35d0*/  LEA R27, R6.reuse, R51, 0x1 ;  /* 0x00000033061b7211 */ /* 0x040fe400078e08ff */
[----:B------:R-:W-:Y:S02]  /*35e0*/  LEA.HI.X.SX32 R13, R31, R0, 0x1, P3 ;  /* 0x000000001f0d7211 */ /* 0x000fe400018f0eff */
[----:B0-----:R-:W-:Y:S01]  /*35f0*/  LEA R20, P1, R33, R222, 0x1 ;  /* 0x000000de21147211 */ /* 0x001fe200078208ff */
[----:B------:R-:W-:-:S02]  /*3600*/  IMAD R29, R6, 0x2, R27 ;  /* 0x00000002061d7824 */ /* 0x000fc400078e021b */
[----:B------:R0:W-:Y:S01]  /*3610*/  STL.64 [R1+0x100], R12 ;  /* 0x0001000c01007387 */ /* 0x0001e20000100a00 */
[----:B------:R-:W-:Y:S02]  /*3620*/  LEA.HI.X.SX32 R21, R33, R0, 0x1, P1 ;  /* 0x0000000021157211 */ /* 0x000fe400008f0eff */
[-C--:B-1----:R-:W-:Y:S02]  /*3630*/  LEA R18, P2, R35, R222.reuse, 0x1 ;  /* 0x000000de23127211 */ /* 0x082fe400078408ff */
[----:B------:R-:W-:Y:S01]  /*3640*/  LEA R22, P1, R39, R222, 0x1 ;  /* 0x000000de27167211 */ /* 0x000fe200078208ff */
[----:B------:R1:W-:Y:S01]  /*3650*/  STL.64 [R1+0xf8], R20 ;  /* 0x0000f81401007387 */ /* 0x0003e20000100a00 */
[-C--:B------:R-:W-:Y:S02]  /*3660*/  LEA.HI.X.SX32 R19, R35, R0.reuse, 0x1, P2 ;  /* 0x0000000023137211 */ /* 0x080fe400010f0eff */
[----:B------:R-:W-:Y:S01]  /*3670*/  LEA.HI.X.SX32 R23, R39, R0, 0x1, P1 ;  /* 0x0000000027177211 */ /* 0x000fe200008f0eff */
[----:B------:R-:W-:Y:S01]  /*3680*/  IMAD R39, R3, 0x2a, RZ ;  /* 0x0000002a03277824 */ /* 0x000fe200078e02ff */
[----:B------:R-:W-:Y:S01]  /*3690*/  LEA R31, R6, R29, 0x1 ;  /* 0x0000001d061f7211 */ /* 0x000fe200078e08ff */
[----:B------:R2:W-:Y:S01]  /*36a0*/  STL.64 [R1+0xf0], R18 ;  /* 0x0000f01201007387 */ /* 0x0005e20000100a00 */
[----:B0-----:R-:W-:-:S02]  /*36b0*/  LEA R12, P3, R37, R222, 0x1 ;  /* 0x000000de250c7211 */ /* 0x001fc400078608ff */
[----:B------:R-:W-:Y:S02]  /*36c0*/  LEA R32, P1, R45, R222, 0x1 ;  /* 0x000000de2d207211 */ /* 0x000fe400078208ff */
[----:B------:R-:W-:Y:S01]  /*36d0*/  LEA.HI.X.SX32 R13, R37, R0, 0x1, P3 ;  /* 0x00000000250d7211 */ /* 0x000fe200018f0eff */
[----:B------:R-:W-:Y:S01]  /*36e0*/  IMAD R37, R3, 0x28, RZ ;  /* 0x0000002803257824 */ /* 0x000fe200078e02ff */
[----:B-1----:R-:W-:Y:S02]  /*36f0*/  LEA R20, P2, R41, R222, 0x1 ;  /* 0x000000de29147211 */ /* 0x002fe400078408ff */
[-C--:B------:R-:W-:Y:S01]  /*3700*/  LEA.HI.X.SX32 R33, R45, R0.reuse, 0x1, P1 ;  /* 0x000000002d217211 */ /* 0x080fe200008f0eff */
[----:B------:R0:W-:Y:S01]  /*3710*/  STL.64 [R1+0xe8], R12 ;  /* 0x0000e80c01007387 */ /* 0x0001e20000100a00 */
[----:B------:R-:W-:Y:S01]  /*3720*/  LEA.HI.X.SX32 R21, R41, R0, 0x1, P2 ;  /* 0x0000000029157211 */ /* 0x000fe200010f0eff */
[----:B------:R-:W-:Y:S01]  /*3730*/  IMAD R41, R3, 0x2c, RZ ;  /* 0x0000002c03297824 */ /* 0x000fe200078e02ff */
[-C--:B--2---:R-:W-:Y:S01]  /*3740*/  LEA R18, P3, R43, R222.reuse, 0x1 ;  /* 0x000000de2b127211 */ /* 0x084fe200078608ff */
[----:B------:R1:W-:Y:S01]  /*3750*/  STL.64 [R1+0xe0], R22 ;  /* 0x0000e01601007387 */ /* 0x0003e20000100a00 */
[----:B------:R-:W-:Y:S01]  /*3760*/  LEA R34, P1, R11, R222, 0x1 ;  /* 0x000000de0b227211 */ /* 0x000fe200078208ff */
[----:B------:R-:W-:Y:S01]  /*3770*/  IMAD R45, R3, 0x30, RZ ;  /* 0x00000030032d7824 */ /* 0x000fe200078e02ff */
[-C--:B------:R-:W-:Y:S01]  /*3780*/  LEA.HI.X.SX32 R19, R43, R0.reuse, 0x1, P3 ;  /* 0x000000002b137211 */ /* 0x080fe200018f0eff */
[----:B------:R2:W-:Y:S01]  /*3790*/  STL.64 [R1+0xd8], R20 ;  /* 0x0000d81401007387 */ /* 0x0005e20000100a00 */
[----:B------:R-:W-:Y:S01]  /*37a0*/  LEA.HI.X.SX32 R35, R11, R0, 0x1, P1 ;  /* 0x000000000b237211 */ /* 0x000fe200008f0eff */
[----:B------:R-:W-:Y:S01]  /*37b0*/  IMAD R43, R3, 0x2e, RZ ;  /* 0x0000002e032b7824 */ /* 0x000fe200078e02ff */
[C---:B0-----:R-:W-:Y:S01]  /*37c0*/  LEA R13, R6.reuse, R31, 0x1 ;  /* 0x0000001f060d7211 */ /* 0x041fe200078e08ff */
[----:B------:R0:W-:Y:S04]  /*37d0*/  STL.64 [R1+0xd0], R18 ;  /* 0x0000d01201007387 */ /* 0x0001e80000100a00 */
[----:B-1----:R-:W-:Y:S01]  /*37e0*/  IMAD R23, R6, 0x2, R13 ;  /* 0x0000000206177824 */ /* 0x002fe200078e020d */
[----:B------:R1:W-:Y:S01]  /*37f0*/  STL.64 [R1+0xc8], R32 ;  /* 0x0000c82001007387 */ /* 0x0003e20000100a00 */
[----:B--2---:R-:W-:-:S03]  /*3800*/  LEA R20, P2, R5, R222, 0x1 ;  /* 0x000000de05147211 */ /* 0x004fc600078408ff */
[C---:B------:R-:W-:Y:S02]  /*3810*/  LEA R25, R6.reuse, R23, 0x1 ;  /* 0x0000001706197211 */ /* 0x040fe400078e08ff */
[----:B------:R-:W-:Y:S02]  /*3820*/  LEA.HI.X.SX32 R21, R5, R0, 0x1, P2 ;  /* 0x0000000005157211 */ /* 0x000fe400010f0eff */
[C---:B0-----:R-:W-:Y:S02]  /*3830*/  LEA R18, P3, R7.reuse, R222, 0x1 ;  /* 0x000000de07127211 */ /* 0x041fe400078608ff */
[----:B------:R-:W-:Y:S01]  /*3840*/  LEA R5, R6, R25, 0x1 ;  /* 0x0000001906057211 */ /* 0x000fe200078e08ff */
[----:B------:R0:W-:Y:S01]  /*3850*/  STL.64 [R1+0xc0], R20 ;  /* 0x0000c01401007387 */ /* 0x0001e20000100a00 */
[----:B------:R-:W-:Y:S02]  /*3860*/  LEA.HI.X.SX32 R19, R7, R0, 0x1, P3 ;  /* 0x0000000007137211 */ /* 0x000fe400018f0eff */
[----:B-1----:R-:W-:-:S03]  /*3870*/  LEA R32, P2, R47, R222, 0x1 ;  /* 0x000000de2f207211 */ /* 0x002fc600078408ff */
[----:B------:R1:W-:Y:S01]  /*3880*/  STL.64 [R1+0xb8], R18 ;  /* 0x0000b81201007387 */ /* 0x0003e20000100a00 */
[----:B------:R-:W-:Y:S01]  /*3890*/  LEA.HI.X.SX32 R33, R47, R0, 0x1, P2 ;  /* 0x000000002f217211 */ /* 0x000fe200010f0eff */
[----:B------:R-:W-:Y:S01]  /*38a0*/  IMAD R47, R3, 0x32, RZ ;  /* 0x00000032032f7824 */ /* 0x000fe200078e02ff */
[----:B0-----:R-:W-:-:S04]  /*38b0*/  LEA R20, P3, R15, R222, 0x1 ;  /* 0x000000de0f147211 */ /* 0x001fc800078608ff */
[----:B------:R-:W-:Y:S01]  /*38c0*/  LEA.HI.X.SX32 R21, R15, R0, 0x1, P3 ;  /* 0x000000000f157211 */ /* 0x000fe200018f0eff */
[----:B-1----:R-:W-:Y:S01]  /*38d0*/  IMAD R19, R6, 0x2, R5 ;  /* 0x0000000206137824 */ /* 0x002fe200078e0205 */
[----:B------:R-:W-:-:S03]  /*38e0*/  LEA R10, P3, R51, R222, 0x1 ;  /* 0x000000de330a7211 */ /* 0x000fc600078608ff */
[----:B------:R0:W-:Y:S01]  /*38f0*/  STL.64 [R1+0xa0], R20 ;  /* 0x0000a01401007387 */ /* 0x0001e20000100a00 */
[----:B------:R-:W-:Y:S02]  /*3900*/  LEA.HI.X.SX32 R11, R51, R0, 0x1, P3 ;  /* 0x00000000330b7211 */ /* 0x000fe400018f0eff */
[----:B------:R-:W-:Y:S01]  /*3910*/  CS2R R50, SRZ ;  /* 0x0000000000327805 */ /* 0x000fe2000001ff00 */
[----:B------:R1:W-:Y:S04]  /*3920*/  STL.64 [R1+0xb0], R34 ;  /* 0x0000b02201007387 */ /* 0x0003e80000100a00 */
[----:B------:R2:W-:Y:S01]  /*3930*/  STL.64 [R1+0xa8], R32 ;  /* 0x0000a82001007387 */ /* 0x0005e20000100a00 */
[----:B0-----:R-:W-:Y:S02]  /*3940*/  LEA R21, R6, R19, 0x1 ;  /* 0x0000001306157211 */ /* 0x001fe400078e08ff */
[----:B-1----:R-:W-:-:S02]  /*3950*/  LEA R34, P1, R17, R222, 0x1 ;  /* 0x000000de11227211 */ /* 0x002fc400078208ff */
[C---:B------:R-:W-:Y:S02]  /*3960*/  LEA R7, R6.reuse, R21, 0x1 ;  /* 0x0000001506077211 */ /* 0x040fe400078e08ff */
[----:B--2---:R-:W-:Y:S02]  /*3970*/  LEA R32, P2, R49, R222, 0x1 ;  /* 0x000000de31207211 */ /* 0x004fe400078408ff */
[-C--:B------:R-:W-:Y:S01]  /*3980*/  LEA.HI.X.SX32 R35, R17, R0.reuse, 0x1, P1 ;  /* 0x0000000011237211 */ /* 0x080fe200008f0eff */
[C---:B------:R-:W-:Y:S01]  /*3990*/  IMAD R15, R6.reuse, 0x2, R7 ;  /* 0x00000002060f7824 */ /* 0x040fe200078e0207 */
[----:B------:R-:W-:Y:S02]  /*39a0*/  LEA.HI.X.SX32 R33, R49, R0, 0x1, P2 ;  /* 0x0000000031217211 */ /* 0x000fe400010f0eff */
[----:B------:R-:W-:Y:S01]  /*39b0*/  CS2R R48, SRZ ;  /* 0x0000000000307805 */ /* 0x000fe2000001ff00 */
[----:B------:R0:W-:Y:S01]  /*39c0*/  STL.64 [R1+0x98], R34 ;  /* 0x0000982201007387 */ /* 0x0001e20000100a00 */
[----:B------:R-:W-:-:S03]  /*39d0*/  LEA R17, R6, R15, 0x1 ;  /* 0x0000000f06117211 */ /* 0x000fc600078e08ff */
[----:B------:R1:W-:Y:S01]  /*39e0*/  STL.64 [R1+0x90], R32 ;  /* 0x0000902001007387 */ /* 0x0003e20000100a00 */
[----:B------:R-:W-:-:S03]  /*39f0*/  LEA R2, R6, R17, 0x1 ;  /* 0x0000001106027211 */ /* 0x000fc600078e08ff */
[----:B------:R2:W-:Y:S01]  /*3a00*/  STL.64 [R1+0x88], R10 ;  /* 0x0000880a01007387 */ /* 0x0005e20000100a00 */
[-C--:B0-----:R-:W-:Y:S02]  /*3a10*/  LEA R34, P1, R27, R222.reuse, 0x1 ;  /* 0x000000de1b227211 */ /* 0x081fe400078208ff */
[----:B-1----:R-:W-:Y:S02]  /*3a20*/  LEA R32, P2, R29, R222, 0x1 ;  /* 0x000000de1d207211 */ /* 0x002fe400078408ff */
[-C--:B------:R-:W-:Y:S02]  /*3a30*/  LEA.HI.X.SX32 R35, R27, R0.reuse, 0x1, P1 ;  /* 0x000000001b237211 */ /* 0x080fe400008f0eff */
[----:B------:R-:W-:Y:S02]  /*3a40*/  LEA.HI.X.SX32 R33, R29, R0, 0x1, P2 ;  /* 0x000000001d217211 */ /* 0x000fe400010f0eff */
[-C--:B--2---:R-:W-:Y:S01]  /*3a50*/  LEA R10, P3, R31, R222.reuse, 0x1 ;  /* 0x000000de1f0a7211 */ /* 0x084fe200078608ff */
[----:B------:R0:W-:Y:S01]  /*3a60*/  STL.64 [R1+0x80], R34 ;  /* 0x0000802201007387 */ /* 0x0001e20000100a00 */
[----:B------:R-:W-:-:S02]  /*3a70*/  LEA R28, P2, R23, R222, 0x1 ;  /* 0x000000de171c7211 */ /* 0x000fc400078408ff */
[----:B------:R-:W-:Y:S01]  /*3a80*/  LEA.HI.X.SX32 R11, R31, R0, 0x1, P3 ;  /* 0x000000001f0b7211 */ /* 0x000fe200018f0eff */
[----:B------:R1:W-:Y:S01]  /*3a90*/  STL.64 [R1+0x78], R32 ;  /* 0x0000782001007387 */ /* 0x0003e20000100a00 */
[----:B------:R-:W-:Y:S01]  /*3aa0*/  LEA R26, P3, R25, R222, 0x1 ;  /* 0x000000de191a7211 */ /* 0x000fe200078608ff */
[----:B------:R-:W-:Y:S01]  /*3ab0*/  IMAD R31, R3, 0x22, RZ ;  /* 0x00000022031f7824 */ /* 0x000fe200078e02ff */
[-C--:B------:R-:W-:Y:S01]  /*3ac0*/  LEA.HI.X.SX32 R29, R23, R0.reuse, 0x1, P2 ;  /* 0x00000000171d7211 */ /* 0x080fe200010f0eff */
[----:B------:R2:W-:Y:S01]  /*3ad0*/  STL.64 [R1+0x70], R10 ;  /* 0x0000700a01007387 */ /* 0x0005e20000100a00 */
[----:B------:R-:W-:Y:S02]  /*3ae0*/  LEA.HI.X.SX32 R27, R25, R0, 0x1, P3 ;  /* 0x00000000191b7211 */ /* 0x000fe400018f0eff */
[----:B------:R-:W-:Y:S01]  /*3af0*/  LEA R22, P3, R21, R222, 0x1 ;  /* 0x000000de15167211 */ /* 0x000fe200078608ff */
[C---:B0-----:R-:W-:Y:S02]  /*3b00*/  IMAD R34, R3.reuse, 0x25, RZ ;  /* 0x0000002503227824 */ /* 0x041fe400078e02ff */
[----:B------:R-:W-:Y:S01]  /*3b10*/  IMAD R35, R3, 0x26, RZ ;  /* 0x0000002603237824 */ /* 0x000fe200078e02ff */
[----:B------:R-:W-:-:S02]  /*3b20*/  LEA.HI.X.SX32 R23, R21, R0, 0x1, P3 ;  /* 0x0000000015177211 */ /* 0x000fc400018f0eff */
[-C--:B-1----:R-:W-:Y:S02]  /*3b30*/  LEA R32, P1, R13, R222.reuse, 0x1 ;  /* 0x000000de0d207211 */ /* 0x082fe400078208ff */
[----:B------:R-:W-:Y:S01]  /*3b40*/  LEA R18, P3, R17, R222, 0x1 ;  /* 0x000000de11127211 */ /* 0x000fe200078608ff */
[----:B--2---:R-:W-:Y:S01]  /*3b50*/  IMAD R11, R6, 0x2, R2 ;  /* 0x00000002060b7824 */ /* 0x004fe200078e0202 */
[----:B------:R-:W-:-:S04]  /*3b60*/  LEA.HI.X.SX32 R33, R13, R0, 0x1, P1 ;  /* 0x000000000d217211 */ /* 0x000fc800008f0eff */
[C---:B------:R-:W-:Y:S01]  /*3b70*/  LEA R13, R6.reuse, R11, 0x1 ;  /* 0x0000000b060d7211 */ /* 0x040fe200078e08ff */
[----:B------:R0:W-:Y:S03]  /*3b80*/  STL.64 [R1+0x68], R32 ;  /* 0x0000682001007387 */ /* 0x0001e60000100a00 */
[----:B------:R-:W-:Y:S01]  /*3b90*/  LEA R4, R6, R13, 0x1 ;  /* 0x0000000d06047211 */ /* 0x000fe200078e08ff */
[----:B------:R1:W-:Y:S04]  /*3ba0*/  STL.64 [R1+0x60], R28 ;  /* 0x0000601c01007387 */ /* 0x0003e80000100a00 */
[----:B------:R2:W-:Y:S01]  /*3bb0*/  STL.64 [R1+0x58], R26 ;  /* 0x0000581a01007387 */ /* 0x0005e20000100a00 */
[----:B0-----:R-:W-:-:S02]  /*3bc0*/  IMAD R32, R3, 0x23, RZ ;  /* 0x0000002303207824 */ /* 0x001fc400078e02ff */
[----:B------:R-:W-:Y:S01]  /*3bd0*/  IMAD R33, R3, 0x24, RZ ;  /* 0x0000002403217824 */ /* 0x000fe200078e02ff */
[-C--:B-1----:R-:W-:Y:S02]  /*3be0*/  LEA R28, P1, R5, R222.reuse, 0x1 ;  /* 0x000000de051c7211 */ /* 0x082fe400078208ff */
[----:B--2---:R-:W-:Y:S02]  /*3bf0*/  LEA R26, P2, R19, R222, 0x1 ;  /* 0x000000de131a7211 */ /* 0x004fe400078408ff */
[-C--:B------:R-:W-:Y:S01]  /*3c00*/  LEA.HI.X.SX32 R29, R5, R0.reuse, 0x1, P1 ;  /* 0x00000000051d7211 */ /* 0x080fe200008f0eff */
[C---:B------:R-:W-:Y:S01]  /*3c10*/  IMAD R5, R6.reuse, 0x2, R4 ;  /* 0x0000000206057824 */ /* 0x040fe200078e0204 */
[----:B------:R-:W-:Y:S02]  /*3c20*/  LEA.HI.X.SX32 R27, R19, R0, 0x1, P2 ;  /* 0x00000000131b7211 */ /* 0x000fe400010f0eff */
[----:B------:R-:W-:Y:S01]  /*3c30*/  LEA R24, P1, R7, R222, 0x1 ;  /* 0x000000de07187211 */ /* 0x000fe200078208ff */
[----:B------:R0:W-:Y:S01]  /*3c40*/  STL.64 [R1+0x50], R28 ;  /* 0x0000501c01007387 */ /* 0x0001e20000100a00 */
[----:B------:R-:W-:-:S02]  /*3c50*/  LEA R12, R6, R5, 0x1 ;  /* 0x00000005060c7211 */ /* 0x000fc400078e08ff */
[-C--:B------:R-:W-:Y:S01]  /*3c60*/  LEA.HI.X.SX32 R25, R7, R0.reuse, 0x1, P1 ;  /* 0x0000000007197211 */ /* 0x080fe200008f0eff */
[----:B------:R1:W-:Y:S01]  /*3c70*/  STL.64 [R1+0x48], R26 ;  /* 0x0000481a01007387 */ /* 0x0003e20000100a00 */
[----:B------:R-:W-:Y:S02]  /*3c80*/  LEA.HI.X.SX32 R19, R17, R0, 0x1, P3 ;  /* 0x0000000011137211 */ /* 0x000fe400018f0eff */
[----:B------:R-:W-:Y:S01]  /*3c90*/  LEA R7, R6, R12, 0x1 ;  /* 0x0000000c06077211 */ /* 0x000fe200078e08ff */
[----:B------:R2:W-:Y:S01]  /*3ca0*/  STL.64 [R1+0x40], R22 ;  /* 0x0000401601007387 */ /* 0x0005e20000100a00 */
[-C--:B------:R-:W-:Y:S02]  /*3cb0*/  LEA R20, P1, R2, R222.reuse, 0x1 ;  /* 0x000000de02147211 */ /* 0x080fe400078208ff */
[----:B------:R-:W-:Y:S01]  /*3cc0*/  LEA R14, P3, R13, R222, 0x1 ;  /* 0x000000de0d0e7211 */ /* 0x000fe200078608ff */
[----:B------:R3:W-:Y:S01]  /*3cd0*/  STL.64 [R1+0x38], R24 ;  /* 0x0000381801007387 */ /* 0x0007e20000100a00 */
[----:B------:R-:W-:Y:S01]  /*3ce0*/  IMAD R10, R6, 0x2, R7 ;  /* 0x00000002060a7824 */ /* 0x000fe200078e0207 */
[----:B------:R-:W-:Y:S01]  /*3cf0*/  LEA.HI.X.SX32 R21, R2, R0, 0x1, P1 ;  /* 0x0000000002157211 */ /* 0x000fe200008f0eff */
[C---:B0-----:R-:W-:Y:S01]  /*3d00*/  IMAD R28, R3.reuse, 0x1f, RZ ;  /* 0x0000001f031c7824 */ /* 0x041fe200078e02ff */
[-C--:B------:R-:W-:Y:S01]  /*3d10*/  LEA R16, P1, R4, R222.reuse, 0x1 ;  /* 0x000000de04107211 */ /* 0x080fe200078208ff */
[C---:B-1----:R-:W-:Y:S01]  /*3d20*/  IMAD R26, R3.reuse, 0x1d, RZ ;  /* 0x0000001d031a7824 */ /* 0x042fe200078e02ff */
[C---:B------:R-:W-:Y:S01]  /*3d30*/  SHF.L.U32 R29, R3.reuse, 0x5, RZ ;  /* 0x00000005031d7819 */ /* 0x040fe200000006ff */
[----:B------:R-:W-:Y:S01]  /*3d40*/  IMAD R27, R3, 0x1e, RZ ;  /* 0x0000001e031b7824 */ /* 0x000fe200078e02ff */
[----:B--2---:R-:W-:-:S02]  /*3d50*/  LEA R22, P2, R15, R222, 0x1 ;  /* 0x000000de0f167211 */ /* 0x004fc400078408ff */
[-C--:B------:R-:W-:Y:S02]  /*3d60*/  LEA.HI.X.SX32 R17, R4, R0.reuse, 0x1, P1 ;  /* 0x0000000004117211 */ /* 0x080fe400008f0eff */
[-C--:B------:R-:W-:Y:S01]  /*3d70*/  LEA.HI.X.SX32 R23, R15, R0.reuse, 0x1, P2 ;  /* 0x000000000f177211 */ /* 0x080fe200010f0eff */
[----:B---3--:R-:W-:Y:S01]  /*3d80*/  IMAD R24, R3, 0x1b, RZ ;  /* 0x0000001b03187824 */ /* 0x008fe200078e02ff */
[----:B------:R-:W-:Y:S01]  /*3d90*/  LEA.HI.X.SX32 R15, R13, R0, 0x1, P3 ;  /* 0x000000000d0f7211 */ /* 0x000fe200018f0eff */
[----:B------:R-:W-:Y:S01]  /*3da0*/  IMAD.SHL.U32 R13, R3, 0x10, RZ ;  /* 0x00000010030d7824 */ /* 0x000fe200078e00ff */
[CC--:B------:R-:W-:Y:S01]  /*3db0*/  LEA R250, P3, R12.reuse, R222.reuse, 0x1 ;  /* 0x000000de0cfa7211 */ /* 0x0c0fe200078608ff */
[----:B------:R0:W-:Y:S01]  /*3dc0*/  STL.64 [R1+0x30], R22 ;  /* 0x0000301601007387 */ /* 0x0001e20000100a00 */
[----:B------:R-:W-:Y:S01]  /*3dd0*/  LEA R248, P1, R7, R222, 0x1 ;  /* 0x000000de07f87211 */ /* 0x000fe200078208ff */
[----:B------:R-:W-:Y:S01]  /*3de0*/  IMAD R25, R3, 0x1c, RZ ;  /* 0x0000001c03197824 */ /* 0x000fe200078e02ff */
[-C--:B------:R-:W-:Y:S01]  /*3df0*/  LEA.HI.X.SX32 R251, R12, R0.reuse, 0x1, P3 ;  /* 0x000000000cfb7211 */ /* 0x080fe200018f0eff */
[----:B------:R1:W-:Y:S01]  /*3e00*/  STL.64 [R1+0x28], R18 ;  /* 0x0000281201007387 */ /* 0x0003e20000100a00 */
[----:B------:R-:W-:Y:S01]  /*3e10*/  LEA.HI.X.SX32 R249, R7, R0, 0x1, P1 ;  /* 0x0000000007f97211 */ /* 0x000fe200008f0eff */
[----:B------:R-:W-:-:S02]  /*3e20*/  IMAD R7, R3, 0xe, RZ ;  /* 0x0000000e03077824 */ /* 0x000fc400078e02ff */
[----:B------:R2:W-:Y:S01]  /*3e30*/  STL.64 [R1+0x20], R20 ;  /* 0x0000201401007387 */ /* 0x0005e20000100a00 */
[C---:B------:R-:W-:Y:S02]  /*3e40*/  IMAD R12, R3.reuse, 0xf, RZ ;  /* 0x0000000f030c7824 */ /* 0x040fe400078e02ff */
[C---:B0-----:R-:W-:Y:S02]  /*3e50*/  IMAD R22, R3.reuse, 0x19, RZ ;  /* 0x0000001903167824 */ /* 0x041fe400078e02ff */
[----:B------:R-:W-:Y:S01]  /*3e60*/  IMAD R23, R3, 0x1a, RZ ;  /* 0x0000001a03177824 */ /* 0x000fe200078e02ff */
[----:B-1----:R-:W-:-:S04]  /*3e70*/  LEA R18, P2, R11, R222, 0x1 ;  /* 0x000000de0b127211 */ /* 0x002fc800078408ff */
[----:B------:R-:W-:Y:S01]  /*3e80*/  LEA.HI.X.SX32 R19, R11, R0, 0x1, P2 ;  /* 0x000000000b137211 */ /* 0x000fe200010f0eff */
[C---:B--2---:R-:W-:Y:S01]  /*3e90*/  IMAD R20, R3.reuse, 0x17, RZ ;  /* 0x0000001703147824 */ /* 0x044fe200078e02ff */
[C---:B------:R-:W-:Y:S01]  /*3ea0*/  LEA R11, R6.reuse, R10, 0x1 ;  /* 0x0000000a060b7211 */ /* 0x040fe200078e08ff */
[----:B------:R-:W-:Y:S02]  /*3eb0*/  IMAD R21, R3, 0x18, RZ ;  /* 0x0000001803157824 */ /* 0x000fe400078e02ff */
[----:B------:R0:W-:Y:S01]  /*3ec0*/  STL.64 [R1+0x18], R18 ;  /* 0x0000181201007387 */ /* 0x0001e20000100a00 */
[----:B------:R-:W-:Y:S02]  /*3ed0*/  LEA R2, R6, R11, 0x1 ;  /* 0x0000000b06027211 */ /* 0x000fe400078e08ff */
[CC--:B------:R-:W-:Y:S01]  /*3ee0*/  LEA R238, P3, R11.reuse, R222.reuse, 0x1 ;  /* 0x000000de0bee7211 */ /* 0x0c0fe200078608ff */
[----:B------:R1:W-:Y:S01]  /*3ef0*/  STL.64 [R1+0x10], R14 ;  /* 0x0000100e01007387 */ /* 0x0003e20000100a00 */
[----:B------:R-:W-:Y:S01]  /*3f00*/  LEA R234, P1, R2, R222, 0x1 ;  /* 0x000000de02ea7211 */ /* 0x000fe200078208ff */
[----:B------:R-:W-:Y:S01]  /*3f10*/  IMAD R4, R6, 0x2, R2 ;  /* 0x0000000206047824 */ /* 0x000fe200078e0202 */
[-C--:B------:R-:W-:Y:S01]  /*3f20*/  LEA.HI.X.SX32 R239, R11, R0.reuse, 0x1, P3 ;  /* 0x000000000bef7211 */ /* 0x080fe200018f0eff */
[----:B------:R2:W-:Y:S01]  /*3f30*/  STL.64 [R1+0x8], R16 ;  /* 0x0000081001007387 */ /* 0x0005e20000100a00 */
[----:B------:R-:W-:Y:S01]  /*3f40*/  LEA.HI.X.SX32 R235, R2, R0, 0x1, P1 ;  /* 0x0000000002eb7211 */ /* 0x000fe200008f0eff */
[----:B------:R-:W-:-:S02]  /*3f50*/  IMAD R2, R3, 0xa, RZ ;  /* 0x0000000a03027824 */ /* 0x000fc400078e02ff */
[----:B0-----:R-:W-:Y:S02]  /*3f60*/  IMAD R18, R3, 0x15, RZ ;  /* 0x0000001503127824 */ /* 0x001fe400078e02ff */
[----:B------:R-:W-:Y:S01]  /*3f70*/  IMAD.WIDE R126, R2, 0x2, R154 ;  /* 0x00000002027e7825 */ /* 0x000fe200078e029a */
[----:B-1----:R-:W-:-:S03]  /*3f80*/  LEA R14, P2, R5, R222, 0x1 ;  /* 0x000000de050e7211 */ /* 0x002fc600078408ff */
[----:B------:R-:W-:Y:S01]  /*3f90*/  IMAD R19, R3, 0x16, RZ ;  /* 0x0000001603137824 */ /* 0x000fe200078e02ff */
[----:B------:R-:W-:Y:S01]  /*3fa0*/  LEA.HI.X.SX32 R15, R5, R0, 0x1, P2 ;  /* 0x00000000050f7211 */ /* 0x000fe200010f0eff */
[C---:B--2---:R-:W-:Y:S01]  /*3fb0*/  IMAD R16, R3.reuse, 0x13, RZ ;  /* 0x0000001303107824 */ /* 0x044fe200078e02ff */
[----:B------:R-:W-:Y:S01]  /*3fc0*/  LEA R5, R6, R4, 0x1 ;  /* 0x0000000406057211 */ /* 0x000fe200078e08ff */
[----:B------:R-:W-:Y:S01]  /*3fd0*/  IMAD R17, R3, 0x14, RZ ;  /* 0x0000001403117824 */ /* 0x000fe200078e02ff */
[----:B------:R-:W-:Y:S01]  /*3fe0*/  LEA R242, P2, R10, R222, 0x1 ;  /* 0x000000de0af27211 */ /* 0x000fe200078408ff */
[----:B------:R0:W-:Y:S01]  /*3ff0*/  STL.64 [R1], R14 ;  /* 0x0000000e01007387 */ /* 0x0001e20000100a00 */
[----:B------:R-:W-:Y:S02]  /*4000*/  LEA R6, R6, R5, 0x1 ;  /* 0x0000000506067211 */ /* 0x000fe400078e08ff */
[----:B------:R-:W-:Y:S02]  /*4010*/  LEA.HI.X.SX32 R243, R10, R0, 0x1, P2 ;  /* 0x000000000af37211 */ /* 0x000fe400010f0eff */
[----:B------:R-:W-:-:S02]  /*4020*/  CS2R R10, SRZ ;  /* 0x00000000000a7805 */ /* 0x000fc4000001ff00 */
[-C--:B------:R-:W-:Y:S02]  /*4030*/  LEA R230, P2, R4, R222.reuse, 0x1 ;  /* 0x000000de04e67211 */ /* 0x080fe400078408ff */
[-C--:B------:R-:W-:Y:S02]  /*4040*/  LEA R226, P3, R5, R222.reuse, 0x1 ;  /* 0x000000de05e27211 */ /* 0x080fe400078608ff */
[----:B------:R-:W-:Y:S02]  /*4050*/  LEA R222, P4, R6, R222, 0x1 ;  /* 0x000000de06de7211 */ /* 0x000fe400078808ff */
[-C--:B------:R-:W-:Y:S01]  /*4060*/  LEA.HI.X.SX32 R231, R4, R0.reuse, 0x1, P2 ;  /* 0x0000000004e77211 */ /* 0x080fe200010f0eff */
[----:B------:R-:W-:Y:S01]  /*4070*/  IMAD R4, R3, 0xb, RZ ;  /* 0x0000000b03047824 */ /* 0x000fe200078e02ff */
[-C--:B------:R-:W-:Y:S01]  /*4080*/  LEA.HI.X.SX32 R227, R5, R0.reuse, 0x1, P3 ;  /* 0x0000000005e37211 */ /* 0x080fe200018f0eff */
[C---:B------:R-:W-:Y:S01]  /*4090*/  IMAD R5, R3.reuse, 0xc, RZ ;  /* 0x0000000c03057824 */ /* 0x040fe200078e02ff */
[----:B------:R-:W-:Y:S01]  /*40a0*/  LEA.HI.X.SX32 R223, R6, R0, 0x1, P4 ;  /* 0x0000000006df7211 */ /* 0x000fe200020f0eff */
[----:B------:R-:W-:-:S02]  /*40b0*/  IMAD R0, R3, 0x9, RZ ;  /* 0x0000000903007824 */ /* 0x000fc400078e02ff */
[----:B------:R-:W-:Y:S02]  /*40c0*/  IMAD R6, R3, 0xd, RZ ;  /* 0x0000000d03067824 */ /* 0x000fe400078e02ff */
[----:B------:R-:W-:-:S04]  /*40d0*/  IMAD.WIDE R128, R0, 0x2, R154 ;  /* 0x0000000200807825 */ /* 0x000fc800078e029a */
[--C-:B------:R-:W-:Y:S01]  /*40e0*/  IMAD.WIDE R124, R0, 0x2, R156.reuse ;  /* 0x00000002007c7825 */ /* 0x100fe200078e029c */
[----:B------:R1:W-:Y:S03]  /*40f0*/  STL.64 [R1+0x728], R128 ;  /* 0x0007288001007387 */ /* 0x0003e60000100a00 */
[C---:B0-----:R-:W-:Y:S01]  /*4100*/  IMAD R14, R3.reuse, 0x11, RZ ;  /* 0x00000011030e7824 */ /* 0x041fe200078e02ff */
[----:B------:R0:W-:Y:S01]  /*4110*/  STL.64 [R1+0x720], R124 ;  /* 0x0007207c01007387 */ /* 0x0001e20000100a00 */
[C---:B------:R-:W-:Y:S02]  /*4120*/  IMAD R15, R3.reuse, 0x12, RZ ;  /* 0x00000012030f7824 */ /* 0x040fe400078e02ff */
[----:B------:R-:W-:Y:S01]  /*4130*/  IMAD R3, R3, 0x3f, RZ ;  /* 0x0000003f03037824 */ /* 0x000fe200078e02ff */
[----:B------:R2:W-:Y:S01]  /*4140*/  STL.64 [R1+0x718], R126 ;  /* 0x0007187e01007387 */ /* 0x0005e20000100a00 */
[----:B-1----:R-:W-:-:S04]  /*4150*/  IMAD.WIDE R128, R2, 0x2, R156 ;  /* 0x0000000202807825 */ /* 0x002fc800078e029c */
[C---:B0-----:R-:W-:Y:S01]  /*4160*/  IMAD.WIDE R124, R4.reuse, 0x2, R154 ;  /* 0x00000002047c7825 */ /* 0x041fe200078e029a */
[----:B------:R0:W-:Y:S03]  /*4170*/  STL.64 [R1+0x710], R128 ;  /* 0x0007108001007387 */ /* 0x0001e60000100a00 */
[----:B--2---:R-:W-:Y:S01]  /*4180*/  IMAD.WIDE R126, R4, 0x2, R156 ;  /* 0x00000002047e7825 */ /* 0x004fe200078e029c */
[----:B------:R1:W-:Y:S04]  /*4190*/  STL.64 [R1+0x708], R124 ;  /* 0x0007087c01007387 */ /* 0x0003e80000100a00 */
[----:B------:R2:W-:Y:S01]  /*41a0*/  STL.64 [R1+0x700], R126 ;  /* 0x0007007e01007387 */ /* 0x0005e20000100a00 */
[----:B0-----:R-:W-:-:S04]  /*41b0*/  IMAD.WIDE R128, R5, 0x2, R154 ;  /* 0x0000000205807825 */ /* 0x001fc800078e029a */
[----:B-1----:R-:W-:Y:S01]  /*41c0*/  IMAD.WIDE R124, R5, 0x2, R156 ;  /* 0x00000002057c7825 */ /* 0x002fe200078e029c */
[----:B------:R-:W-:Y:S03]  /*41d0*/  STL.64 [R1+0x6f8], R128 ;  /* 0x0006f88001007387 */ /* 0x000fe60000100a00 */
[C---:B--2---:R-:W-:Y:S01]  /*41e0*/  IMAD.WIDE R126, R6.reuse, 0x2, R154 ;  /* 0x00000002067e7825 */ /* 0x044fe200078e029a */
[----:B------:R0:W-:Y:S03]  /*41f0*/  STL.64 [R1+0x6f0], R124 ;  /* 0x0006f07c01007387 */ /* 0x0001e60000100a00 */
[----:B------:R-:W-:Y:S01]  /*4200*/  IMAD.WIDE R4, R6, 0x2, R156 ;  /* 0x0000000206047825 */ /* 0x000fe200078e029c */
[----:B------:R-:W-:Y:S04]  /*4210*/  STL.64 [R1+0x6e8], R126 ;  /* 0x0006e87e01007387 */ /* 0x000fe80000100a00 */
[----:B------:R1:W-:Y:S01]  /*4220*/  STL.64 [R1+0x6e0], R4 ;  /* 0x0006e00401007387 */ /* 0x0003e20000100a00 */
[----:B0-----:R-:W-:-:S04]  /*4230*/  IMAD.WIDE R124, R7, 0x2, R154 ;  /* 0x00000002077c7825 */ /* 0x001fc800078e029a */
[----:B------:R-:W-:Y:S01]  /*4240*/  IMAD.WIDE R6, R7, 0x2, R156 ;  /* 0x0000000207067825 */ /* 0x000fe200078e029c */
[----:B------:R0:W-:Y:S03]  /*4250*/  STL.64 [R1+0x6d8], R124 ;  /* 0x0006d87c01007387 */ /* 0x0001e60000100a00 */
[C---:B-1----:R-:W-:Y:S01]  /*4260*/  IMAD.WIDE R4, R12.reuse, 0x2, R154 ;  /* 0x000000020c047825 */ /* 0x042fe200078e029a */
[----:B------:R1:W-:Y:S04]  /*4270*/  STL.64 [R1+0x6d0], R6 ;  /* 0x0006d00601007387 */ /* 0x0003e80000100a00 */
[----:B------:R2:W-:Y:S01]  /*4280*/  STL.64 [R1+0x6c8], R4 ;  /* 0x0006c80401007387 */ /* 0x0005e20000100a00 */
[----:B0-----:R-:W-:-:S04]  /*4290*/  IMAD.WIDE R124, R12, 0x2, R156 ;  /* 0x000000020c7c7825 */ /* 0x001fc800078e029c */
[C---:B-1----:R-:W-:Y:S01]  /*42a0*/  IMAD.WIDE R6, R13.reuse, 0x2, R154 ;  /* 0x000000020d067825 */ /* 0x042fe200078e029a */
[----:B------:R-:W-:Y:S03]  /*42b0*/  STL.64 [R1+0x6c0], R124 ;  /* 0x0006c07c01007387 */ /* 0x000fe60000100a00 */
[----:B--2---:R-:W-:Y:S01]  /*42c0*/  IMAD.WIDE R4, R13, 0x2, R156 ;  /* 0x000000020d047825 */ /* 0x004fe200078e029c */
[----:B------:R0:W-:Y:S03]  /*42d0*/  STL.64 [R1+0x6b8], R6 ;  /* 0x0006b80601007387 */ /* 0x0001e60000100a00 */
[C---:B------:R-:W-:Y:S01]  /*42e0*/  IMAD.WIDE R12, R14.reuse, 0x2, R154 ;  /* 0x000000020e0c7825 */ /* 0x040fe200078e029a */
[----:B------:R1:W-:Y:S04]  /*42f0*/  STL.64 [R1+0x6b0], R4 ;  /* 0x0006b00401007387 */ /* 0x0003e80000100a00 */
[----:B------:R2:W-:Y:S01]  /*4300*/  STL.64 [R1+0x6a8], R12 ;  /* 0x0006a80c01007387 */ /* 0x0005e20000100a00 */
[----:B0-----:R-:W-:-:S04]  /*4310*/  IMAD.WIDE R6, R14, 0x2, R156 ;  /* 0x000000020e067825 */ /* 0x001fc800078e029c */
[C---:B-1----:R-:W-:Y:S01]  /*4320*/  IMAD.WIDE R4, R15.reuse, 0x2, R154 ;  /* 0x000000020f047825 */ /* 0x042fe200078e029a */
[----:B------:R0:W-:Y:S03]  /*4330*/  STL.64 [R1+0x6a0], R6 ;  /* 0x0006a00601007387 */ /* 0x0001e60000100a00 */
[----:B--2---:R-:W-:Y:S01]  /*4340*/  IMAD.WIDE R12, R15, 0x2, R156 ;  /* 0x000000020f0c7825 */ /* 0x004fe200078e029c */
[----:B------:R1:W-:Y:S04]  /*4350*/  STL.64 [R1+0x698], R4 ;  /* 0x0006980401007387 */ /* 0x0003e80000100a00 */
[----:B------:R2:W-:Y:S01]  /*4360*/  STL.64 [R1+0x690], R12 ;  /* 0x0006900c01007387 */ /* 0x0005e20000100a00 */
[----:B0-----:R-:W-:-:S04]  /*4370*/  IMAD.WIDE R6, R16, 0x2, R154 ;  /* 0x0000000210067825 */ /* 0x001fc800078e029a */
[----:B-1----:R-:W-:Y:S01]  /*4380*/  IMAD.WIDE R4, R16, 0x2, R156 ;  /* 0x0000000210047825 */ /* 0x002fe200078e029c */
[----:B------:R0:W-:Y:S03]  /*4390*/  STL.64 [R1+0x688], R6 ;  /* 0x0006880601007387 */ /* 0x0001e60000100a00 */
[C---:B--2---:R-:W-:Y:S01]  /*43a0*/  IMAD.WIDE R12, R17.reuse, 0x2, R154 ;  /* 0x00000002110c7825 */ /* 0x044fe200078e029a */
        /* <DEDUP_REMOVED lines=173> */
[----:B------:R-:W-:Y:S01]  /*4e80*/  IMAD.WIDE R2, R3, 0x2, R156 ;  /* 0x0000000203027825 */ /* 0x000fe200078e029c */
[----:B------:R2:W-:Y:S04]  /*4e90*/  STL.64 [R1+0x3c8], R4 ;  /* 0x0003c80401007387 */ /* 0x0005e80000100a00 */
[----:B------:R2:W-:Y:S02]  /*4ea0*/  STL.64 [R1+0x3c0], R2 ;  /* 0x0003c00201007387 */ /* 0x0005e40000100a00 */
.L_x_1:
[----:B--2---:R-:W2:Y:S04]  /*4eb0*/  LDL.64 R6, [R1+0x728] ;  /* 0x0007280001067983 */ /* 0x004ea80000100a00 */
[----:B------:R-:W3:Y:S04]  /*4ec0*/  LDL.64 R28, [R1+0x718] ;  /* 0x00071800011c7983 */ /* 0x000ee80000100a00 */
[----:B------:R-:W4:Y:S04]  /*4ed0*/  LDL.64 R22, [R1+0x710] ;  /* 0x0007100001167983 */ /* 0x000f280000100a00 */
[----:B------:R-:W5:Y:S04]  /*4ee0*/  LDL.64 R18, [R1+0x720] ;  /* 0x0007200001127983 */ /* 0x000f680000100a00 */
[----:B------:R-:W4:Y:S04]  /*4ef0*/  LDL.64 R16, [R1+0x708] ;  /* 0x0007080001107983 */ /* 0x000f280000100a00 */
[----:B------:R-:W4:Y:S04]  /*4f00*/  LDL.64 R12, [R1+0x700] ;  /* 0x00070000010c7983 */ /* 0x000f280000100a00 */
[----:B------:R-:W4:Y:S04]  /*4f10*/  LDL.64 R26, [R1+0x6f0] ;  /* 0x0006f000011a7983 */ /* 0x000f280000100a00 */
[----:B------:R-:W4:Y:S04]  /*4f20*/  LDL.64 R20, [R1+0x6e8] ;  /* 0x0006e80001147983 */ /* 0x000f280000100a00 */
[----:B------:R-:W4:Y:S01]  /*4f30*/  LDL.64 R14, [R1+0x6e0] ;  /* 0x0006e000010e7983 */ /* 0x000f220000100a00 */
[----:B------:R-:W-:-:S03]  /*4f40*/  IMAD.WIDE R4, R10, 0x2, R156 ;  /* 0x000000020a047825 */ /* 0x000fc600078e029c */
[----:B------:R-:W4:Y:S04]  /*4f50*/  LDL.64 R24, [R1+0x6d0] ;  /* 0x0006d00001187983 */ /* 0x000f280000100a00 */
[----:B------:R3:W4:Y:S04]  /*4f60*/  LDG.E.U16 R173, desc[UR10][R4.64] ;  /* 0x0000000a04ad7981 */ /* 0x000728000c1e1500 */
[----:B------:R-:W4:Y:S01]  /*4f70*/  LDL.64 R32, [R1+0x6f8] ;  /* 0x0006f80001207983 */ /* 0x000f220000100a00 */
[----:B------:R-:W-:-:S03]  /*4f80*/  IMAD.WIDE R2, R10, 0x2, R154 ;  /* 0x000000020a027825 */ /* 0x000fc600078e029a */
[----:B------:R-:W4:Y:S04]  /*4f90*/  LDL.64 R46, [R1+0x6a0] ;  /* 0x0006a000012e7983 */ /* 0x000f280000100a00 */
[----:B------:R5:W4:Y:S04]  /*4fa0*/  LDG.E.U16 R175, desc[UR10][R2.64] ;  /* 0x0000000a02af7981 */ /* 0x000b28000c1e1500 */
[----:B------:R-:W4:Y:S04]  /*4fb0*/  LDL.64 R36, [R1+0x680] ;  /* 0x0006800001247983 */ /* 0x000f280000100a00 */
        /* <DEDUP_REMOVED lines=37> */
[----:B------:R-:W4:Y:S01]  /*5210*/  LDL.64 R220, [R1+0x3d0] ;  /* 0x0003d00001dc7983 */ /* 0x000f220000100a00 */
[----:B------:R-:W0:Y:S01]  /*5220*/  S2R R208, SR_TID.X ;  /* 0x0000000000d07919 */ /* 0x000e220000002100 */
[----:B------:R-:W1:Y:S01]  /*5230*/  S2R R252, SR_TID.X ;  /* 0x0000000000fc7919 */ /* 0x000e620000002100 */
[----:B------:R-:W-:Y:S01]  /*5240*/  LOP3.LUT R210, R8, 0x40, RZ, 0x3c, !PT ;  /* 0x0000004008d27812 */ /* 0x000fe200078e3cff */
[----:B------:R-:W4:Y:S04]  /*5250*/  LDL.64 R236, [R1+0x58] ;  /* 0x0000580001ec7983 */ /* 0x000f280000100a00 */
[----:B------:R-:W4:Y:S04]  /*5260*/  LDL.64 R246, [R1+0x100] ;  /* 0x0001000001f67983 */ /* 0x000f280000100a00 */
[----:B------:R-:W4:Y:S04]  /*5270*/  LDL.64 R240, [R1+0xa0] ;  /* 0x0000a00001f07983 */ /* 0x000f280000100a00 */
[----:B------:R-:W4:Y:S01]  /*5280*/  LDL.64 R244, [R1+0x20] ;  /* 0x0000200001f47983 */ /* 0x000f220000100a00 */
[----:B--2---:R-:W-:-:S04]  /*5290*/  IMAD.WIDE R6, R10, 0x2, R6 ;  /* 0x000000020a067825 */ /* 0x004fc800078e0206 */
[C---:B---3--:R-:W-:Y:S01]  /*52a0*/  IMAD.WIDE R4, R10.reuse, 0x2, R28 ;  /* 0x000000020a047825 */ /* 0x048fe200078e021c */
[----:B------:R4:W2:Y:S04]  /*52b0*/  LDG.E.U16 R172, desc[UR10][R6.64] ;  /* 0x0000000a06ac7981 */ /* 0x0008a8000c1e1500 */
[----:B------:R-:W3:Y:S01]  /*52c0*/  LDL.64 R28, [R1+0x6c0] ;  /* 0x0006c000011c7983 */ /* 0x000ee20000100a00 */
[----:B-----5:R-:W-:-:S03]  /*52d0*/  IMAD.WIDE R2, R10, 0x2, R18 ;  /* 0x000000020a027825 */ /* 0x020fc600078e0212 */
[----:B------:R5:W2:Y:S01]  /*52e0*/  LDG.E.U16 R169, desc[UR10][R4.64] ;  /* 0x0000000a04a97981 */ /* 0x000aa2000c1e1500 */
[----:B----4-:R-:W-:-:S03]  /*52f0*/  IMAD.WIDE R6, R10, 0x2, R22 ;  /* 0x000000020a067825 */ /* 0x010fc600078e0216 */
[----:B------:R4:W2:Y:S04]  /*5300*/  LDG.E.U16 R171, desc[UR10][R2.64] ;  /* 0x0000000a02ab7981 */ /* 0x0008a8000c1e1500 */
[----:B------:R-:W2:Y:S01]  /*5310*/  LDL.64 R22, [R1+0x6b8] ;  /* 0x0006b80001167983 */ /* 0x000ea20000100a00 */
[----:B-----5:R-:W-:-:S03]  /*5320*/  IMAD.WIDE R4, R10, 0x2, R12 ;  /* 0x000000020a047825 */ /* 0x020fc600078e020c */
[----:B------:R-:W5:Y:S01]  /*5330*/  LDL.64 R12, [R1+0x6a8] ;  /* 0x0006a800010c7983 */ /* 0x000f620000100a00 */
[----:B----4-:R-:W-:-:S03]  /*5340*/  IMAD.WIDE R2, R10, 0x2, R16 ;  /* 0x000000020a027825 */ /* 0x010fc600078e0210 */
[----:B------:R-:W4:Y:S04]  /*5350*/  LDL.64 R16, [R1+0x6b0] ;  /* 0x0006b00001107983 */ /* 0x000f280000100a00 */
[----:B------:R0:W4:Y:S01]  /*5360*/  LDG.E.U16 R127, desc[UR10][R2.64] ;  /* 0x0000000a027f7981 */ /* 0x000122000c1e1500 */
[----:B------:R-:W-:-:S03]  /*5370*/  IMAD.WIDE R42, R10, 0x2, R20 ;  /* 0x000000020a2a7825 */ /* 0x000fc600078e0214 */
[----:B------:R-:W4:Y:S04]  /*5380*/  LDL.64 R20, [R1+0x690] ;  /* 0x0006900001147983 */ /* 0x000f280000100a00 */
[----:B------:R1:W4:Y:S01]  /*5390*/  LDG.E.U16 R126, desc[UR10][R4.64] ;  /* 0x0000000a047e7981 */ /* 0x000322000c1e1500 */
[----:B0-----:R-:W-:-:S03]  /*53a0*/  IMAD.WIDE R2, R10, 0x2, R26 ;  /* 0x000000020a027825 */ /* 0x001fc600078e021a */
[----:B------:R-:W4:Y:S04]  /*53b0*/  LDL.64 R26, [R1+0x698] ;  /* 0x00069800011a7983 */ /* 0x000f280000100a00 */
[----:B------:R0:W4:Y:S01]  /*53c0*/  LDG.E.U16 R115, desc[UR10][R2.64] ;  /* 0x0000000a02737981 */ /* 0x000122000c1e1500 */
[----:B-1----:R-:W-:-:S03]  /*53d0*/  IMAD.WIDE R4, R10, 0x2, R14 ;  /* 0x000000020a047825 */ /* 0x002fc600078e020e */
[----:B------:R-:W4:Y:S04]  /*53e0*/  LDL.64 R14, [R1+0x688] ;  /* 0x00068800010e7983 */ /* 0x000f280000100a00 */
[----:B------:R3:W4:Y:S01]  /*53f0*/  LDG.E.U16 R137, desc[UR10][R6.64] ;  /* 0x0000000a06897981 */ /* 0x000722000c1e1500 */
[----:B0-----:R-:W-:-:S03]  /*5400*/  IMAD.WIDE R2, R10, 0x2, R24 ;  /* 0x000000020a027825 */ /* 0x001fc600078e0218 */
[----:B------:R-:W4:Y:S01]  /*5410*/  LDL.64 R24, [R1+0x670] ;  /* 0x0006700001187983 */ /* 0x000f220000100a00 */
[----:B------:R-:W-:-:S03]  /*5420*/  IMAD.WIDE R116, R10, 0x2, R32 ;  /* 0x000000020a747825 */ /* 0x000fc600078e0220 */
[----:B------:R-:W4:Y:S04]  /*5430*/  LDL.64 R32, [R1+0x650] ;  /* 0x0006500001207983 */ /* 0x000f280000100a00 */
[----:B------:R-:W4:Y:S04]  /*5440*/  LDG.E.U16 R41, desc[UR10][R4.64] ;  /* 0x0000000a04297981 */ /* 0x000f28000c1e1500 */
[----:B------:R-:W4:Y:S04]  /*5450*/  LDL.64 R18, [R1+0x6c8] ;  /* 0x0006c80001127983 */ /* 0x000f280000100a00 */
[----:B------:R-:W4:Y:S04]  /*5460*/  LDG.E.U16 R42, desc[UR10][R42.64] ;  /* 0x0000000a2a2a7981 */ /* 0x000f28000c1e1500 */
[----:B------:R-:W4:Y:S01]  /*5470*/  LDG.E.U16 R116, desc[UR10][R116.64] ;  /* 0x0000000a74747981 */ /* 0x000f22000c1e1500 */
[----:B---3--:R-:W-:-:S03]  /*5480*/  IMAD.WIDE R6, R10, 0x2, R28 ;  /* 0x000000020a067825 */ /* 0x008fc600078e021c */
[----:B------:R2:W3:Y:S02]  /*5490*/  LDG.E.U16 R29, desc[UR10][R2.64] ;  /* 0x0000000a021d7981 */ /* 0x0004e4000c1e1500 */
[C---:B--2---:R-:W-:Y:S02]  /*54a0*/  IMAD.WIDE R2, R10.reuse, 0x2, R22 ;  /* 0x000000020a027825 */ /* 0x044fe400078e0216 */
[----:B------:R-:W2:Y:S02]  /*54b0*/  LDL.64 R22, [R1+0x660] ;  /* 0x0006600001167983 */ /* 0x000ea40000100a00 */
[C---:B-----5:R-:W-:Y:S02]  /*54c0*/  IMAD.WIDE R12, R10.reuse, 0x2, R12 ;  /* 0x000000020a0c7825 */ /* 0x060fe400078e020c */
[----:B------:R-:W5:Y:S02]  /*54d0*/  LDG.E.U16 R2, desc[UR10][R2.64] ;  /* 0x0000000a02027981 */ /* 0x000f64000c1e1500 */
[----:B----4-:R-:W-:-:S02]  /*54e0*/  IMAD.WIDE R4, R10, 0x2, R16 ;  /* 0x000000020a047825 */ /* 0x010fc400078e0210 */
[----:B------:R0:W4:Y:S04]  /*54f0*/  LDG.E.U16 R17, desc[UR10][R6.64] ;  /* 0x0000000a06117981 */ /* 0x000128000c1e1500 */
[----:B------:R1:W3:Y:S04]  /*5500*/  LDG.E.U16 R145, desc[UR10][R12.64] ;  /* 0x0000000a0c917981 */ /* 0x0002e8000c1e1500 */
[----:B------:R1:W5:Y:S01]  /*5510*/  LDG.E.U16 R3, desc[UR10][R4.64] ;  /* 0x0000000a04037981 */ /* 0x000362000c1e1500 */
[----:B0-----:R-:W-:-:S03]  /*5520*/  IMAD.WIDE R6, R10, 0x2, R46 ;  /* 0x000000020a067825 */ /* 0x001fc600078e022e */
[----:B------:R-:W4:Y:S01]  /*5530*/  LDL.64 R46, [R1+0x648] ;  /* 0x00064800012e7983 */ /* 0x000f220000100a00 */
[----:B-1----:R-:W-:-:S03]  /*5540*/  IMAD.WIDE R12, R10, 0x2, R20 ;  /* 0x000000020a0c7825 */ /* 0x002fc600078e0214 */
[----:B------:R0:W3:Y:S01]  /*5550*/  LDG.E.U16 R144, desc[UR10][R6.64] ;  /* 0x0000000a06907981 */ /* 0x0000e2000c1e1500 */
[----:B------:R-:W-:-:S03]  /*5560*/  IMAD.WIDE R4, R10, 0x2, R26 ;  /* 0x000000020a047825 */ /* 0x000fc600078e021a */
[----:B------:R-:W5:Y:S04]  /*5570*/  LDL.64 R26, [R1+0x640] ;  /* 0x00064000011a7983 */ /* 0x000f680000100a00 */
[----:B------:R1:W3:Y:S01]  /*5580*/  LDG.E.U16 R136, desc[UR10][R4.64] ;  /* 0x0000000a04887981 */ /* 0x0002e2000c1e1500 */
[----:B0-----:R-:W-:-:S03]  /*5590*/  IMAD.WIDE R6, R10, 0x2, R14 ;  /* 0x000000020a067825 */ /* 0x001fc600078e020e */
[----:B------:R-:W3:Y:S04]  /*55a0*/  LDL.64 R20, [R1+0x638] ;  /* 0x0006380001147983 */ /* 0x000ee80000100a00 */
[----:B------:R-:W3:Y:S01]  /*55b0*/  LDL.64 R14, [R1+0x630] ;  /* 0x00063000010e7983 */ /* 0x000ee20000100a00 */
[----:B-1----:R-:W-:-:S03]  /*55c0*/  IMAD.WIDE R4, R10, 0x2, R36 ;  /* 0x000000020a047825 */ /* 0x002fc600078e0224 */
[----:B------:R-:W3:Y:S04]  /*55d0*/  LDL.64 R36, [R1+0x628] ;  /* 0x0006280001247983 */ /* 0x000ee80000100a00 */
[----:B------:R0:W3:Y:S04]  /*55e0*/  LDG.E.U16 R135, desc[UR10][R12.64] ;  /* 0x0000000a0c877981 */ /* 0x0000e8000c1e1500 */
[----:B------:R1:W3:Y:S04]  /*55f0*/  LDG.E.U16 R125, desc[UR10][R6.64] ;  /* 0x0000000a067d7981 */ /* 0x0002e8000c1e1500 */
[----:B------:R1:W3:Y:S01]  /*5600*/  LDG.E.U16 R124, desc[UR10][R4.64] ;  /* 0x0000000a047c7981 */ /* 0x0002e2000c1e1500 */
[----:B0-----:R-:W-:-:S03]  /*5610*/  IMAD.WIDE R12, R10, 0x2, R44 ;  /* 0x000000020a0c7825 */ /* 0x001fc600078e022c */
[----:B------:R-:W3:Y:S01]  /*5620*/  LDL.64 R44, [R1+0x620] ;  /* 0x00062000012c7983 */ /* 0x000ee20000100a00 */
[----:B-1----:R-:W-:-:S03]  /*5630*/  IMAD.WIDE R6, R10, 0x2, R24 ;  /* 0x000000020a067825 */ /* 0x002fc600078e0218 */
[----:B------:R-:W3:Y:S01]  /*5640*/  LDL.64 R24, [R1+0x618] ;  /* 0x0006180001187983 */ /* 0x000ee20000100a00 */
[----:B------:R-:W-:-:S03]  /*5650*/  IMAD.WIDE R4, R10, 0x2, R34 ;  /* 0x000000020a047825 */ /* 0x000fc600078e0222 */
[----:B------:R-:W3:Y:S04]  /*5660*/  LDL.64 R34, [R1+0x610] ;  /* 0x0006100001227983 */ /* 0x000ee80000100a00 */
[----:B------:R-:W3:Y:S04]  /*5670*/  LDG.E.U16 R114, desc[UR10][R12.64] ;  /* 0x0000000a0c727981 */ /* 0x000ee8000c1e1500 */
[----:B------:R0:W3:Y:S04]  /*5680*/  LDG.E.U16 R40, desc[UR10][R4.64] ;  /* 0x0000000a04287981 */ /* 0x0000e8000c1e1500 */
[----:B------:R1:W3:Y:S01]  /*5690*/  LDG.E.U16 R113, desc[UR10][R6.64] ;  /* 0x0000000a06717981 */ /* 0x0002e2000c1e1500 */
[----:B0-----:R-:W-:-:S03]  /*56a0*/  IMAD.WIDE R4, R10, 0x2, R32 ;  /* 0x000000020a047825 */ /* 0x001fc600078e0220 */
[----:B------:R-:W3:Y:S01]  /*56b0*/  LDL.64 R32, [R1+0x5f8] ;  /* 0x0005f80001207983 */ /* 0x000ee20000100a00 */
[----:B-1----:R-:W-:-:S05]  /*56c0*/  IMAD.WIDE R6, R10, 0x2, R38 ;  /* 0x000000020a067825 */ /* 0x002fca00078e0226 */
[----:B------:R-:W3:Y:S01]  /*56d0*/  LDG.E.U16 R28, desc[UR10][R6.64] ;  /* 0x0000000a061c7981 */ /* 0x000ee2000c1e1500 */
[----:B--2---:R-:W-:-:S03]  /*56e0*/  IMAD.WIDE R12, R10, 0x2, R22 ;  /* 0x000000020a0c7825 */ /* 0x004fc600078e0216 */
[----:B------:R-:W2:Y:S04]  /*56f0*/  LDL.64 R22, [R1+0x608] ;  /* 0x0006080001167983 */ /* 0x000ea80000100a00 */
[----:B------:R4:W2:Y:S02]  /*5700*/  LDG.E.U16 R39, desc[UR10][R12.64] ;  /* 0x0000000a0c277981 */ /* 0x0008a4000c1e1500 */
[C---:B----4-:R-:W-:Y:S02]  /*5710*/  IMAD.WIDE R12, R10.reuse, 0x2, R46 ;  /* 0x000000020a0c7825 */ /* 0x050fe400078e022e */
[----:B------:R-:W4:Y:S04]  /*5720*/  LDL.64 R46, [R1+0x5e0] ;  /* 0x0005e000012e7983 */ /* 0x000f280000100a00 */
[----:B------:R-:W4:Y:S01]  /*5730*/  LDG.E.U16 R16, desc[UR10][R12.64] ;  /* 0x0000000a0c107981 */ /* 0x000f22000c1e1500 */
[----:B-----5:R-:W-:-:S03]  /*5740*/  IMAD.WIDE R6, R10, 0x2, R26 ;  /* 0x000000020a067825 */ /* 0x020fc600078e021a */
[----:B------:R3:W5:Y:S02]  /*5750*/  LDG.E.U16 R27, desc[UR10][R4.64] ;  /* 0x0000000a041b7981 */ /* 0x000764000c1e1500 */
[----:B---3--:R-:W-:-:S04]  /*5760*/  IMAD.WIDE R4, R10, 0x2, R20 ;  /* 0x000000020a047825 */ /* 0x008fc800078e0214 */
[C---:B------:R-:W-:Y:S02]  /*5770*/  IMAD.WIDE R20, R10.reuse, 0x2, R14 ;  /* 0x000000020a147825 */ /* 0x040fe400078e020e */
[----:B------:R0:W3:Y:S02]  /*5780*/  LDG.E.U16 R15, desc[UR10][R6.64] ;  /* 0x0000000a060f7981 */ /* 0x0000e4000c1e1500 */
[C---:B------:R-:W-:Y:S02]  /*5790*/  IMAD.WIDE R12, R10.reuse, 0x2, R36 ;  /* 0x000000020a0c7825 */ /* 0x040fe400078e0224 */
[----:B------:R-:W5:Y:S02]  /*57a0*/  LDL.64 R36, [R1+0x5d0] ;  /* 0x0005d00001247983 */ /* 0x000f640000100a00 */
[C---:B------:R-:W-:Y:S02]  /*57b0*/  IMAD.WIDE R18, R10.reuse, 0x2, R18 ;  /* 0x000000020a127825 */ /* 0x040fe400078e0212 */
[----:B------:R1:W3:Y:S04]  /*57c0*/  LDG.E.U16 R143, desc[UR10][R12.64] ;  /* 0x0000000a0c8f7981 */ /* 0x0002e8000c1e1500 */
[----:B------:R-:W3:Y:S01]  /*57d0*/  LDG.E.U16 R18, desc[UR10][R18.64] ;  /* 0x0000000a12127981 */ /* 0x000ee2000c1e1500 */
[----:B0-----:R-:W-:-:S03]  /*57e0*/  IMAD.WIDE R6, R10, 0x2, R44 ;  /* 0x000000020a067825 */ /* 0x001fc600078e022c */
[----:B------:R-:W3:Y:S04]  /*57f0*/  LDL.64 R44, [R1+0x5c8] ;  /* 0x0005c800012c7983 */ /* 0x000ee80000100a00 */
[----:B------:R-:W3:Y:S04]  /*5800*/  LDG.E.U16 R142, desc[UR10][R6.64] ;  /* 0x0000000a068e7981 */ /* 0x000ee8000c1e1500 */
[----:B------:R0:W3:Y:S01]  /*5810*/  LDG.E.U16 R19, desc[UR10][R4.64] ;  /* 0x0000000a04137981 */ /* 0x0000e2000c1e1500 */
[----:B-1----:R-:W-:-:S03]  /*5820*/  IMAD.WIDE R12, R10, 0x2, R34 ;  /* 0x000000020a0c7825 */ /* 0x002fc600078e0222 */
[----:B------:R-:W3:Y:S04]  /*5830*/  LDL.64 R34, [R1+0x5b8] ;  /* 0x0005b80001227983 */ /* 0x000ee80000100a00 */
[----:B------:R1:W3:Y:S01]  /*5840*/  LDG.E.U16 R133, desc[UR10][R12.64] ;  /* 0x0000000a0c857981 */ /* 0x0002e2000c1e1500 */
[----:B0-----:R-:W-:-:S03]  /*5850*/  IMAD.WIDE R4, R10, 0x2, R24 ;  /* 0x000000020a047825 */ /* 0x001fc600078e0218 */
[----:B------:R-:W3:Y:S04]  /*5860*/  LDL.64 R24, [R1+0x5c0] ;  /* 0x0005c00001187983 */ /* 0x000ee80000100a00 */
[----:B------:R0:W3:Y:S01]  /*5870*/  LDG.E.U16 R134, desc[UR10][R4.64] ;  /* 0x0000000a04867981 */ /* 0x0000e2000c1e1500 */
[----:B-1----:R-:W-:-:S03]  /*5880*/  IMAD.WIDE R12, R10, 0x2, R32 ;  /* 0x000000020a0c7825 */ /* 0x002fc600078e0220 */
[----:B------:R-:W3:Y:S04]  /*5890*/  LDL.64 R32, [R1+0x5a8] ;  /* 0x0005a80001207983 */ /* 0x000ee80000100a00 */
[----:B------:R-:W3:Y:S01]  /*58a0*/  LDG.E.U16 R112, desc[UR10][R12.64] ;  /* 0x0000000a0c707981 */ /* 0x000ee2000c1e1500 */
[----:B0-----:R-:W-:-:S03]  /*58b0*/  IMAD.WIDE R4, R10, 0x2, R122 ;  /* 0x000000020a047825 */ /* 0x001fc600078e027a */
[----:B------:R-:W3:Y:S04]  /*58c0*/  LDG.E.U16 R20, desc[UR10][R20.64] ;  /* 0x0000000a14147981 */ /* 0x000ee8000c1e1500 */
[----:B------:R0:W3:Y:S02]  /*58d0*/  LDG.E.U16 R122, desc[UR10][R4.64] ;  /* 0x0000000a047a7981 */ /* 0x0000e4000c1e1500 */
[C---:B0-----:R-:W-:Y:S02]  /*58e0*/  IMAD.WIDE R4, R10.reuse, 0x2, R120 ;  /* 0x000000020a047825 */ /* 0x041fe400078e0278 */
[----:B------:R-:W3:Y:S04]  /*58f0*/  LDL.64 R120, [R1+0x578] ;  /* 0x0005780001787983 */ /* 0x000ee80000100a00 */
[----:B------:R-:W3:Y:S01]  /*5900*/  LDG.E.U16 R38, desc[UR10][R4.64] ;  /* 0x0000000a04267981 */ /* 0x000ee2000c1e1500 */
[----:B--2---:R-:W-:-:S03]  /*5910*/  IMAD.WIDE R6, R10, 0x2, R22 ;  /* 0x000000020a067825 */ /* 0x004fc600078e0216 */
[----:B------:R-:W2:Y:S04]  /*5920*/  LDL.64 R22, [R1+0x5b0] ;  /* 0x0005b00001167983 */ /* 0x000ea80000100a00 */
[----:B------:R0:W2:Y:S02]  /*5930*/  LDG.E.U16 R123, desc[UR10][R6.64] ;  /* 0x0000000a067b7981 */ /* 0x0000a4000c1e1500 */
[C---:B0-----:R-:W-:Y:S02]  /*5940*/  IMAD.WIDE R6, R10.reuse, 0x2, R128 ;  /* 0x000000020a067825 */ /* 0x041fe400078e0280 */
[----:B------:R-:W2:Y:S02]  /*5950*/  LDL.64 R128, [R1+0x580] ;  /* 0x0005800001807983 */ /* 0x000ea40000100a00 */
[----:B----4-:R-:W-:-:S02]  /*5960*/  IMAD.WIDE R12, R10, 0x2, R46 ;  /* 0x000000020a0c7825 */ /* 0x010fc400078e022e */
[----:B------:R-:W4:Y:S02]  /*5970*/  LDG.E.U16 R47, desc[UR10][R6.64] ;  /* 0x0000000a062f7981 */ /* 0x000f24000c1e1500 */
[C---:B-----5:R-:W-:Y:S02]  /*5980*/  IMAD.WIDE R4, R10.reuse, 0x2, R36 ;  /* 0x000000020a047825 */ /* 0x060fe400078e0224 */
[----:B------:R3:W5:Y:S02]  /*5990*/  LDG.E.U16 R37, desc[UR10][R12.64] ;  /* 0x0000000a0c257981 */ /* 0x000764000c1e1500 */
[C---:B---3--:R-:W-:Y:S02]  /*59a0*/  IMAD.WIDE R12, R10.reuse, 0x2, R44 ;  /* 0x000000020a0c7825 */ /* 0x048fe400078e022c */
[----:B------:R-:W3:Y:S02]  /*59b0*/  LDL.64 R44, [R1+0x560] ;  /* 0x00056000012c7983 */ /* 0x000ee40000100a00 */
[----:B------:R-:W-:-:S02]  /*59c0*/  IMAD.WIDE R6, R10, 0x2, R118 ;  /* 0x000000020a067825 */ /* 0x000fc400078e0276 */
[----:B------:R-:W5:Y:S04]  /*59d0*/  LDG.E.U16 R14, desc[UR10][R12.64] ;  /* 0x0000000a0c0e7981 */ /* 0x000f68000c1e1500 */
[----:B------:R0:W5:Y:S01]  /*59e0*/  LDG.E.U16 R26, desc[UR10][R6.64] ;  /* 0x0000000a061a7981 */ /* 0x000162000c1e1500 */
[----:B------:R-:W-:-:S03]  /*59f0*/  IMAD.WIDE R30, R10, 0x2, R30 ;  /* 0x000000020a1e7825 */ /* 0x000fc600078e021e */
[----:B------:R-:W4:Y:S04]  /*5a00*/  LDL.64 R118, [R1+0x548] ;  /* 0x0005480001767983 */ /* 0x000f280000100a00 */
[----:B------:R-:W5:Y:S01]  /*5a10*/  LDG.E.U16 R30, desc[UR10][R30.64] ;  /* 0x0000000a1e1e7981 */ /* 0x000f62000c1e1500 */
[----:B0-----:R-:W-:-:S03]  /*5a20*/  IMAD.WIDE R6, R10, 0x2, R24 ;  /* 0x000000020a067825 */ /* 0x001fc600078e0218 */
[----:B------:R0:W5:Y:S04]  /*5a30*/  LDG.E.U16 R25, desc[UR10][R4.64] ;  /* 0x0000000a04197981 */ /* 0x000168000c1e1500 */
[----:B------:R1:W5:Y:S01]  /*5a40*/  LDG.E.U16 R13, desc[UR10][R6.64] ;  /* 0x0000000a060d7981 */ /* 0x000362000c1e1500 */
[----:B------:R-:W-:-:S04]  /*5a50*/  IMAD.WIDE R32, R10, 0x2, R32 ;  /* 0x000000020a207825 */ /* 0x000fc800078e0220 */
[C---:B0-----:R-:W-:Y:S02]  /*5a60*/  IMAD.WIDE R4, R10.reuse, 0x2, R34 ;  /* 0x000000020a047825 */ /* 0x041fe400078e0222 */
[----:B------:R-:W5:Y:S02]  /*5a70*/  LDL.64 R34, [R1+0x550] ;  /* 0x0005500001227983 */ /* 0x000f640000100a00 */
[C---:B-1----:R-:W-:Y:S02]  /*5a80*/  IMAD.WIDE R6, R10.reuse, 0x2, R152 ;  /* 0x000000020a067825 */ /* 0x042fe400078e0298 */
[----:B------:R-:W5:Y:S04]  /*5a90*/  LDL.64 R152, [R1+0x538] ;  /* 0x0005380001987983 */ /* 0x000f680000100a00 */
[----:B------:R0:W5:Y:S04]  /*5aa0*/  LDG.E.U16 R0, desc[UR10][R6.64] ;  /* 0x0000000a06007981 */ /* 0x000168000c1e1500 */
[----:B------:R-:W5:Y:S01]  /*5ab0*/  LDG.E.U16 R4, desc[UR10][R4.64] ;  /* 0x0000000a04047981 */ /* 0x000f62000c1e1500 */
[----:B0-----:R-:W-:-:S04]  /*5ac0*/  IMAD.WIDE R6, R10, 0x2, R130 ;  /* 0x000000020a067825 */ /* 0x001fc800078e0282 */
[----:B--2---:R-:W-:-:S05]  /*5ad0*/  IMAD.WIDE R22, R10, 0x2, R22 ;  /* 0x000000020a167825 */ /* 0x004fca00078e0216 */
[----:B------:R0:W2:Y:S02]  /*5ae0*/  LDG.E.U16 R31, desc[UR10][R22.64] ;  /* 0x0000000a161f7981 */ /* 0x0000a4000c1e1500 */
[C---:B0-----:R-:W-:Y:S02]  /*5af0*/  IMAD.WIDE R22, R10.reuse, 0x2, R140 ;  /* 0x000000020a167825 */ /* 0x041fe400078e028c */
[----:B------:R0:W2:Y:S04]  /*5b00*/  LDG.E.U16 R141, desc[UR10][R32.64] ;  /* 0x0000000a208d7981 */ /* 0x0000a8000c1e1500 */
[----:B------:R1:W2:Y:S01]  /*5b10*/  LDG.E.U16 R132, desc[UR10][R22.64] ;  /* 0x0000000a16847981 */ /* 0x0002a2000c1e1500 */
[----:B0-----:R-:W-:-:S03]  /*5b20*/  IMAD.WIDE R32, R10, 0x2, R150 ;  /* 0x000000020a207825 */ /* 0x001fc600078e0296 */
[----:B------:R-:W2:Y:S01]  /*5b30*/  LDL.64 R150, [R1+0x530] ;  /* 0x0005300001967983 */ /* 0x000ea20000100a00 */
[----:B-1----:R-:W-:-:S03]  /*5b40*/  IMAD.WIDE R22, R10, 0x2, R128 ;  /* 0x000000020a167825 */ /* 0x002fc600078e0280 */
[----:B------:R-:W2:Y:S04]  /*5b50*/  LDL.64 R128, [R1+0x528] ;  /* 0x0005280001807983 */ /* 0x000ea80000100a00 */
[----:B------:R0:W2:Y:S02]  /*5b60*/  LDG.E.U16 R131, desc[UR10][R32.64] ;  /* 0x0000000a20837981 */ /* 0x0000a4000c1e1500 */
[C---:B0-----:R-:W-:Y:S02]  /*5b70*/  IMAD.WIDE R32, R10.reuse, 0x2, R120 ;  /* 0x000000020a207825 */ /* 0x041fe400078e0278 */
[----:B------:R0:W2:Y:S04]  /*5b80*/  LDG.E.U16 R120, desc[UR10][R22.64] ;  /* 0x0000000a16787981 */ /* 0x0000a8000c1e1500 */
[----:B------:R1:W2:Y:S04]  /*5b90*/  LDG.E.U16 R121, desc[UR10][R6.64] ;  /* 0x0000000a06797981 */ /* 0x0002a8000c1e1500 */
[----:B------:R3:W2:Y:S01]  /*5ba0*/  LDG.E.U16 R46, desc[UR10][R32.64] ;  /* 0x0000000a202e7981 */ /* 0x0006a2000c1e1500 */
[----:B0-----:R-:W-:-:S03]  /*5bb0*/  IMAD.WIDE R22, R10, 0x2, R138 ;  /* 0x000000020a167825 */ /* 0x001fc600078e028a */
[----:B------:R-:W2:Y:S01]  /*5bc0*/  LDL.64 R138, [R1+0x510] ;  /* 0x00051000018a7983 */ /* 0x000ea20000100a00 */
[----:B-1----:R-:W-:-:S03]  /*5bd0*/  IMAD.WIDE R6, R10, 0x2, R146 ;  /* 0x000000020a067825 */ /* 0x002fc600078e0292 */
[----:B------:R-:W2:Y:S01]  /*5be0*/  LDL.64 R146, [R1+0x518] ;  /* 0x0005180001927983 */ /* 0x000ea20000100a00 */
[----:B---3--:R-:W-:-:S03]  /*5bf0*/  IMAD.WIDE R32, R10, 0x2, R44 ;  /* 0x000000020a207825 */ /* 0x008fc600078e022c */
[----:B------:R0:W3:Y:S04]  /*5c00*/  LDG.E.U16 R45, desc[UR10][R6.64] ;  /* 0x0000000a062d7981 */ /* 0x0000e8000c1e1500 */
[----:B------:R5:W3:Y:S01]  /*5c10*/  LDG.E.U16 R36, desc[UR10][R22.64] ;  /* 0x0000000a16247981 */ /* 0x000ae2000c1e1500 */
[----:B0-----:R-:W-:-:S03]  /*5c20*/  IMAD.WIDE R6, R10, 0x2, R148 ;  /* 0x000000020a067825 */ /* 0x001fc600078e0294 */
[----:B------:R-:W3:Y:S01]  /*5c30*/  LDL.64 R148, [R1+0x500] ;  /* 0x0005000001947983 */ /* 0x000ee20000100a00 */
[----:B----4-:R-:W-:-:S03]  /*5c40*/  IMAD.WIDE R118, R10, 0x2, R118 ;  /* 0x000000020a767825 */ /* 0x010fc600078e0276 */
[----:B------:R0:W4:Y:S04]  /*5c50*/  LDG.E.U16 R24, desc[UR10][R6.64] ;  /* 0x0000000a06187981 */ /* 0x000128000c1e1500 */
[----:B------:R1:W4:Y:S01]  /*5c60*/  LDG.E.U16 R12, desc[UR10][R118.64] ;  /* 0x0000000a760c7981 */ /* 0x000322000c1e1500 */
[----:B-----5:R-:W-:-:S03]  /*5c70*/  IMAD.WIDE R22, R10, 0x2, R34 ;  /* 0x000000020a167825 */ /* 0x020fc600078e0222 */
[----:B------:R5:W4:Y:S01]  /*5c80*/  LDG.E.U16 R35, desc[UR10][R32.64] ;  /* 0x0000000a20237981 */ /* 0x000b22000c1e1500 */
[----:B0-----:R-:W-:-:S03]  /*5c90*/  IMAD.WIDE R6, R10, 0x2, R160 ;  /* 0x000000020a067825 */ /* 0x001fc600078e02a0 */
[----:B------:R-:W4:Y:S01]  /*5ca0*/  LDL.64 R160, [R1+0x4a8] ;  /* 0x0004a80001a07983 */ /* 0x000f220000100a00 */
[----:B-1----:R-:W-:-:S03]  /*5cb0*/  IMAD.WIDE R118, R10, 0x2, R158 ;  /* 0x000000020a767825 */ /* 0x002fc600078e029e */
[----:B------:R-:W4:Y:S01]  /*5cc0*/  LDL.64 R158, [R1+0x4d0] ;  /* 0x0004d000019e7983 */ /* 0x000f220000100a00 */
[----:B-----5:R-:W-:-:S03]  /*5cd0*/  IMAD.WIDE R32, R10, 0x2, R152 ;  /* 0x000000020a207825 */ /* 0x020fc600078e0298 */
[----:B------:R-:W5:Y:S04]  /*5ce0*/  LDL.64 R152, [R1+0x4f0] ;  /* 0x0004f00001987983 */ /* 0x000f680000100a00 */
[----:B------:R-:W4:Y:S04]  /*5cf0*/  LDG.E.U16 R32, desc[UR10][R32.64] ;  /* 0x0000000a20207981 */ /* 0x000f28000c1e1500 */
[----:B------:R-:W4:Y:S04]  /*5d00*/  LDG.E.U16 R23, desc[UR10][R22.64] ;  /* 0x0000000a16177981 */ /* 0x000f28000c1e1500 */
[----:B------:R-:W4:Y:S01]  /*5d10*/  LDG.E.U16 R7, desc[UR10][R6.64] ;  /* 0x0000000a06077981 */ /* 0x000f22000c1e1500 */
[----:B--2---:R-:W-:-:S05]  /*5d20*/  IMAD.WIDE R128, R10, 0x2, R128 ;  /* 0x000000020a807825 */ /* 0x004fca00078e0280 */
[----:B------:R0:W2:Y:S02]  /*5d30*/  LDG.E.U16 R140, desc[UR10][R128.64] ;  /* 0x0000000a808c7981 */ /* 0x0000a4000c1e1500 */
[C---:B0-----:R-:W-:Y:S02]  /*5d40*/  IMAD.WIDE R128, R10.reuse, 0x2, R138 ;  /* 0x000000020a807825 */ /* 0x041fe400078e028a */
[----:B------:R0:W2:Y:S02]  /*5d50*/  LDG.E.U16 R139, desc[UR10][R118.64] ;  /* 0x0000000a768b7981 */ /* 0x0000a4000c1e1500 */
[C---:B------:R-:W-:Y:S02]  /*5d60*/  IMAD.WIDE R146, R10.reuse, 0x2, R146 ;  /* 0x000000020a927825 */ /* 0x040fe400078e0292 */
[----:B------:R-:W2:Y:S04]  /*5d70*/  LDG.E.U16 R129, desc[UR10][R128.64] ;  /* 0x0000000a80817981 */ /* 0x000ea8000c1e1500 */
[----:B------:R1:W2:Y:S01]  /*5d80*/  LDG.E.U16 R130, desc[UR10][R146.64] ;  /* 0x0000000a92827981 */ /* 0x0002a2000c1e1500 */
[----:B0-----:R-:W-:-:S03]  /*5d90*/  IMAD.WIDE R118, R10, 0x2, R162 ;  /* 0x000000020a767825 */ /* 0x001fc600078e02a2 */
[----:B------:R-:W2:Y:S04]  /*5da0*/  LDL.64 R162, [R1+0x430] ;  /* 0x0004300001a27983 */ /* 0x000ea80000100a00 */
[----:B------:R-:W2:Y:S01]  /*5db0*/  LDG.E.U16 R119, desc[UR10][R118.64] ;  /* 0x0000000a76777981 */ /* 0x000ea2000c1e1500 */
[----:B-1----:R-:W-:-:S03]  /*5dc0*/  IMAD.WIDE R146, R10, 0x2, R198 ;  /* 0x000000020a927825 */ /* 0x002fc600078e02c6 */
[----:B------:R-:W2:Y:S04]  /*5dd0*/  LDL.64 R198, [R1+0x420] ;  /* 0x0004200001c67983 */ /* 0x000ea80000100a00 */
[----:B------:R0:W2:Y:S02]  /*5de0*/  LDG.E.U16 R44, desc[UR10][R146.64] ;  /* 0x0000000a922c7981 */ /* 0x0000a4000c1e1500 */
[C---:B0-----:R-:W-:Y:S02]  /*5df0*/  IMAD.WIDE R146, R10.reuse, 0x2, R186 ;  /* 0x000000020a927825 */ /* 0x041fe400078e02ba */
[----:B------:R-:W0:Y:S03]  /*5e00*/  LDC R186, c[0x0][0x254] ;  /* 0x00009500ffba7b82 */ /* 0x000e260000000800 */
[----:B------:R1:W2:Y:S02]  /*5e10*/  LDG.E.U16 R33, desc[UR10][R146.64] ;  /* 0x0000000a92217981 */ /* 0x0002a4000c1e1500 */
[----:B-1----:R-:W-:-:S02]  /*5e20*/  IMAD.WIDE R146, R10, 0x2, R190 ;  /* 0x000000020a927825 */ /* 0x002fc400078e02be */
[----:B------:R-:W2:Y:S02]  /*5e30*/  LDL.64 R190, [R1+0x490] ;  /* 0x0004900001be7983 */ /* 0x000ea40000100a00 */
[C---:B---3--:R-:W-:Y:S02]  /*5e40*/  IMAD.WIDE R148, R10.reuse, 0x2, R148 ;  /* 0x000000020a947825 */ /* 0x048fe400078e0294 */
[----:B------:R-:W3:Y:S04]  /*5e50*/  LDG.E.U16 R5, desc[UR10][R146.64] ;  /* 0x0000000a92057981 */ /* 0x000ee8000c1e1500 */
[----:B------:R1:W3:Y:S02]  /*5e60*/  LDG.E.U16 R118, desc[UR10][R148.64] ;  /* 0x0000000a94767981 */ /* 0x0002e4000c1e1500 */
[----:B-1----:R-:W-:-:S04]  /*5e70*/  IMAD.WIDE R148, R10, 0x2, R196 ;  /* 0x000000020a947825 */ /* 0x002fc800078e02c4 */
[C---:B-----5:R-:W-:Y:S01]  /*5e80*/  IMAD.WIDE R152, R10.reuse, 0x2, R152 ;  /* 0x000000020a987825 */ /* 0x060fe200078e0298 */
[----:B------:R1:W5:Y:S04]  /*5e90*/  LDG.E.U16 R34, desc[UR10][R148.64] ;  /* 0x0000000a94227981 */ /* 0x000368000c1e1500 */
[----:B------:R1:W5:Y:S01]  /*5ea0*/  LDG.E.U16 R43, desc[UR10][R152.64] ;  /* 0x0000000a982b7981 */ /* 0x000362000c1e1500 */
[----:B----4-:R-:W-:Y:S01]  /*5eb0*/  IMAD.WIDE R158, R10, 0x2, R158 ;  /* 0x000000020a9e7825 */ /* 0x010fe200078e029e */
[----:B0-----:R-:W-:-:S03]  /*5ec0*/  SHF.L.U32 R174, R186, 0x3, RZ ;  /* 0x00000003baae7819 */ /* 0x001fc600000006ff */
[C---:B------:R-:W-:Y:S01]  /*5ed0*/  IMAD.WIDE R160, R10.reuse, 0x2, R160 ;  /* 0x000000020aa07825 */ /* 0x040fe200078e02a0 */
[----:B------:R0:W4:Y:S03]  /*5ee0*/  LDG.E.U16 R21, desc[UR10][R158.64] ;  /* 0x0000000a9e157981 */ /* 0x000126000c1e1500 */
[C---:B-1----:R-:W-:Y:S01]  /*5ef0*/  IMAD.WIDE R148, R10.reuse, 0x2, R194 ;  /* 0x000000020a947825 */ /* 0x042fe200078e02c2 */
[----:B------:R-:W3:Y:S04]  /*5f00*/  LDG.E.U16 R128, desc[UR10][R160.64] ;  /* 0x0000000aa0807981 */ /* 0x000ee8000c1e1500 */
[----:B------:R-:W5:Y:S01]  /*5f10*/  LDL.64 R194, [R1+0x480] ;  /* 0x0004800001c27983 */ /* 0x000f620000100a00 */
[----:B------:R-:W-:-:S03]  /*5f20*/  IMAD.WIDE R152, R10, 0x2, R192 ;  /* 0x000000020a987825 */ /* 0x000fc600078e02c0 */
[----:B------:R1:W4:Y:S01]  /*5f30*/  LDG.E.U16 R22, desc[UR10][R148.64] ;  /* 0x0000000a94167981 */ /* 0x000322000c1e1500 */
[----:B------:R-:W-:-:S03]  /*5f40*/  IMAD.WIDE R146, R10, 0x2, R184 ;  /* 0x000000020a927825 */ /* 0x000fc600078e02b8 */
[----:B------:R1:W4:Y:S01]  /*5f50*/  LDG.E.U16 R6, desc[UR10][R152.64] ;  /* 0x0000000a98067981 */ /* 0x000322000c1e1500 */
[----:B0-----:R-:W-:-:S04]  /*5f60*/  IMAD.WIDE R158, R10, 0x2, R182 ;  /* 0x000000020a9e7825 */ /* 0x001fc800078e02b6 */
[C---:B------:R-:W-:Y:S01]  /*5f70*/  IMAD.WIDE R150, R10.reuse, 0x2, R150 ;  /* 0x000000020a967825 */ /* 0x040fe200078e0296 */
[----:B------:R0:W4:Y:S03]  /*5f80*/  LDG.E.U16 R138, desc[UR10][R158.64] ;  /* 0x0000000a9e8a7981 */ /* 0x000126000c1e1500 */
[----:B-1----:R-:W-:Y:S01]  /*5f90*/  IMAD.WIDE R148, R10, 0x2, R188 ;  /* 0x000000020a947825 */ /* 0x002fe200078e02bc */
[----:B------:R-:W-:Y:S01]  /*5fa0*/  SHF.L.U32 R178, R186, 0x2, RZ ;  /* 0x00000002bab27819 */ /* 0x000fe200000006ff */
[----:B------:R-:W3:Y:S02]  /*5fb0*/  LDG.E.U16 R150, desc[UR10][R150.64] ;  /* 0x0000000a96967981 */ /* 0x000ee4000c1e1500 */
[----:B------:R-:W-:Y:S02]  /*5fc0*/  IMAD.WIDE R152, R10, 0x2, R166 ;  /* 0x000000020a987825 */ /* 0x000fe400078e02a6 */
[----:B------:R-:W4:Y:S04]  /*5fd0*/  LDG.E.U16 R149, desc[UR10][R148.64] ;  /* 0x0000000a94957981 */ /* 0x000f28000c1e1500 */
[----:B------:R-:W4:Y:S01]  /*5fe0*/  LDG.E.U16 R117, desc[UR10][R152.64] ;  /* 0x0000000a98757981 */ /* 0x000f22000c1e1500 */
[----:B0-----:R-:W-:-:S03]  /*5ff0*/  IMAD.WIDE R158, R186, 0x2, R154 ;  /* 0x00000002ba9e7825 */ /* 0x001fc600078e029a */
[----:B------:R-:W3:Y:S04]  /*6000*/  LDL.64 R188, [R1+0x428] ;  /* 0x0004280001bc7983 */ /* 0x000ee80000100a00 */
[----:B------:R0:W4:Y:S01]  /*6010*/  LDG.E.U16 R148, desc[UR10][R146.64] ;  /* 0x0000000a92947981 */ /* 0x000122000c1e1500 */
[----:B------:R-:W-:-:S03]  /*6020*/  IMAD.WIDE R166, R186, 0x2, R156 ;  /* 0x00000002baa67825 */ /* 0x000fc600078e029c */
[----:B------:R-:W4:Y:S01]  /*6030*/  LDL.64 R196, [R1+0x418] ;  /* 0x0004180001c47983 */ /* 0x000f220000100a00 */
[----:B------:R-:W-:-:S03]  /*6040*/  IMAD.SHL.U32 R160, R186, 0x2, RZ ;  /* 0x00000002baa07824 */ /* 0x000fc600078e00ff */
[----:B------:R-:W4:Y:S01]  /*6050*/  LDL.64 R192, [R1+0x410] ;  /* 0x0004100001c07983 */ /* 0x000f220000100a00 */
[----:B0-----:R-:W-:-:S06]  /*6060*/  IMAD.WIDE R146, R10, 0x2, R164 ;  /* 0x000000020a927825 */ /* 0x001fcc00078e02a4 */
[----:B------:R-:W4:Y:S01]  /*6070*/  LDG.E.U16 R147, desc[UR10][R146.64] ;  /* 0x0000000a92937981 */ /* 0x000f22000c1e1500 */
[----:B------:R-:W-:-:S04]  /*6080*/  IMAD.WIDE R158, R10, 0x2, R158 ;  /* 0x000000020a9e7825 */ /* 0x000fc800078e029e */
[----:B------:R-:W-:Y:S01]  /*6090*/  IMAD R164, R186, 0x3, RZ ;  /* 0x00000003baa47824 */ /* 0x000fe200078e02ff */
[----:B------:R0:W4:Y:S01]  /*60a0*/  LDG.E.U16 R151, desc[UR10][R158.64] ;  /* 0x0000000a9e977981 */ /* 0x000122000c1e1500 */
[----:B------:R-:W-:-:S06]  /*60b0*/  IMAD.WIDE R166, R10, 0x2, R166 ;  /* 0x000000020aa67825 */ /* 0x000fcc00078e02a6 */
[----:B------:R-:W4:Y:S01]  /*60c0*/  LDG.E.U16 R166, desc[UR10][R166.64] ;  /* 0x0000000aa6a67981 */ /* 0x000f22000c1e1500 */
[----:B0-----:R-:W-:-:S04]  /*60d0*/  IMAD.WIDE R158, R164, 0x2, R154 ;  /* 0x00000002a49e7825 */ /* 0x001fc800078e029a */
[----:B------:R-:W-:-:S04]  /*60e0*/  IMAD.WIDE R158, R10, 0x2, R158 ;  /* 0x000000020a9e7825 */ /* 0x000fc800078e029e */
[----:B--2---:R-:W-:-:S05]  /*60f0*/  IMAD.WIDE R152, R10, 0x2, R162 ;  /* 0x000000020a987825 */ /* 0x004fca00078e02a2 */
[----:B------:R0:W2:Y:S01]  /*6100*/  LDG.E.U16 R146, desc[UR10][R152.64] ;  /* 0x0000000a98927981 */ /* 0x0000a2000c1e1500 */
[----:B------:R-:W-:-:S04]  /*6110*/  IMAD.WIDE R162, R160, 0x2, R154 ;  /* 0x00000002a0a27825 */ /* 0x000fc800078e029a */
[----:B0-----:R-:W-:-:S04]  /*6120*/  IMAD.WIDE R152, R174, 0x2, R156 ;  /* 0x00000002ae987825 */ /* 0x001fc800078e029c */
[----:B------:R-:W-:-:S04]  /*6130*/  IMAD.WIDE R160, R160, 0x2, R156 ;  /* 0x00000002a0a07825 */ /* 0x000fc800078e029c */
[----:B------:R-:W-:-:S04]  /*6140*/  IMAD.WIDE R152, R10, 0x2, R152 ;  /* 0x000000020a987825 */ /* 0x000fc800078e0298 */
[C---:B------:R-:W-:Y:S01]  /*6150*/  IMAD.WIDE R160, R10.reuse, 0x2, R160 ;  /* 0x000000020aa07825 */ /* 0x040fe200078e02a0 */
[----:B------:R0:W2:Y:S03]  /*6160*/  LDG.E.U16 R167, desc[UR10][R152.64] ;  /* 0x0000000a98a77981 */ /* 0x0000a6000c1e1500 */
[----:B------:R-:W-:Y:S01]  /*6170*/  IMAD.WIDE R162, R10, 0x2, R162 ;  /* 0x000000020aa27825 */ /* 0x000fe200078e02a2 */
[----:B------:R1:W2:Y:S04]  /*6180*/  LDG.E.U16 R170, desc[UR10][R160.64] ;  /* 0x0000000aa0aa7981 */ /* 0x0002a8000c1e1500 */
[----:B------:R-:W2:Y:S01]  /*6190*/  LDG.E.U16 R168, desc[UR10][R162.64] ;  /* 0x0000000aa2a87981 */ /* 0x000ea2000c1e1500 */
[----:B0-----:R-:W-:-:S04]  /*61a0*/  IMAD.WIDE R152, R164, 0x2, R156 ;  /* 0x00000002a4987825 */ /* 0x001fc800078e029c */
[----:B-1----:R-:W-:Y:S02]  /*61b0*/  IMAD.WIDE R160, R174, 0x2, R154 ;  /* 0x00000002aea07825 */ /* 0x002fe400078e029a */
[----:B------:R0:W2:Y:S02]  /*61c0*/  LDG.E.U16 R174, desc[UR10][R158.64] ;  /* 0x0000000a9eae7981 */ /* 0x0000a4000c1e1500 */
[----:B------:R-:W-:-:S04]  /*61d0*/  IMAD.WIDE R152, R10, 0x2, R152 ;  /* 0x000000020a987825 */ /* 0x000fc800078e0298 */
[----:B------:R-:W-:-:S04]  /*61e0*/  IMAD.WIDE R164, R178, 0x2, R154 ;  /* 0x00000002b2a47825 */ /* 0x000fc800078e029a */
[----:B0-----:R-:W-:Y:S02]  /*61f0*/  IMAD R158, R186, 0x5, RZ ;  /* 0x00000005ba9e7824 */ /* 0x001fe400078e02ff */
[----:B------:R-:W-:Y:S02]  /*6200*/  IMAD.WIDE R162, R178, 0x2, R156 ;  /* 0x00000002b2a27825 */ /* 0x000fe400078e029c */
[----:B------:R0:W2:Y:S02]  /*6210*/  LDG.E.U16 R178, desc[UR10][R152.64] ;  /* 0x0000000a98b27981 */ /* 0x0000a4000c1e1500 */
[----:B0-----:R-:W-:-:S04]  /*6220*/  IMAD.WIDE R152, R158, 0x2, R154 ;  /* 0x000000029e987825 */ /* 0x001fc800078e029a */
[----:B------:R-:W-:-:S05]  /*6230*/  IMAD.WIDE R152, R10, 0x2, R152 ;  /* 0x000000020a987825 */ /* 0x000fca00078e0298 */
[----:B------:R0:W2:Y:S02]  /*6240*/  LDG.E.U16 R184, desc[UR10][R152.64] ;  /* 0x0000000a98b87981 */ /* 0x0000a4000c1e1500 */
[C---:B0-----:R-:W-:Y:S02]  /*6250*/  IMAD.WIDE R152, R10.reuse, 0x2, R190 ;  /* 0x000000020a987825 */ /* 0x041fe400078e02be */
[----:B------:R-:W4:Y:S02]  /*6260*/  LDL.64 R190, [R1+0x460] ;  /* 0x0004600001be7983 */ /* 0x000f240000100a00 */
[----:B------:R-:W-:-:S04]  /*6270*/  IMAD.WIDE R160, R10, 0x2, R160 ;  /* 0x000000020aa07825 */ /* 0x000fc800078e02a0 */
[----:B------:R-:W-:Y:S01]  /*6280*/  IMAD.WIDE R162, R10, 0x2, R162 ;  /* 0x000000020aa27825 */ /* 0x000fe200078e02a2 */
[----:B------:R0:W2:Y:S03]  /*6290*/  LDG.E.U16 R182, desc[UR10][R160.64] ;  /* 0x0000000aa0b67981 */ /* 0x0000a6000c1e1500 */
[----:B------:R-:W-:Y:S01]  /*62a0*/  IMAD.WIDE R158, R158, 0x2, R156 ;  /* 0x000000029e9e7825 */ /* 0x000fe200078e029c */
[----:B------:R1:W2:Y:S03]  /*62b0*/  LDG.E.U16 R183, desc[UR10][R162.64] ;  /* 0x0000000aa2b77981 */ /* 0x0002a6000c1e1500 */
[----:B0-----:R-:W-:Y:S02]  /*62c0*/  IMAD R160, R186, 0x6, RZ ;  /* 0x00000006baa07824 */ /* 0x001fe400078e02ff */
[----:B------:R-:W-:-:S04]  /*62d0*/  IMAD.WIDE R164, R10, 0x2, R164 ;  /* 0x000000020aa47825 */ /* 0x000fc800078e02a4 */
[C---:B-1----:R-:W-:Y:S01]  /*62e0*/  IMAD.WIDE R162, R160.reuse, 0x2, R154 ;  /* 0x00000002a0a27825 */ /* 0x042fe200078e029a */
[----:B------:R0:W2:Y:S03]  /*62f0*/  LDG.E.U16 R181, desc[UR10][R164.64] ;  /* 0x0000000aa4b57981 */ /* 0x0000a6000c1e1500 */
[----:B------:R-:W-:-:S04]  /*6300*/  IMAD.WIDE R160, R160, 0x2, R156 ;  /* 0x00000002a0a07825 */ /* 0x000fc800078e029c */
[----:B------:R-:W-:-:S04]  /*6310*/  IMAD.WIDE R158, R10, 0x2, R158 ;  /* 0x000000020a9e7825 */ /* 0x000fc800078e029e */
[----:B0-----:R-:W-:Y:S01]  /*6320*/  IMAD R164, R186, 0x7, RZ ;  /* 0x00000007baa47824 */ /* 0x001fe200078e02ff */
[----:B------:R0:W2:Y:S01]  /*6330*/  LDG.E.U16 R185, desc[UR10][R158.64] ;  /* 0x0000000a9eb97981 */ /* 0x0000a2000c1e1500 */
[----:B------:R-:W-:-:S03]  /*6340*/  IMAD.WIDE R162, R10, 0x2, R162 ;  /* 0x000000020aa27825 */ /* 0x000fc600078e02a2 */
[----:B------:R-:W2:Y:S01]  /*6350*/  LDG.E.U16 R186, desc[UR10][R152.64] ;  /* 0x0000000a98ba7981 */ /* 0x000ea2000c1e1500 */
[----:B------:R-:W-:-:S03]  /*6360*/  IMAD.WIDE R160, R10, 0x2, R160 ;  /* 0x000000020aa07825 */ /* 0x000fc600078e02a0 */
[----:B------:R-:W2:Y:S01]  /*6370*/  LDG.E.U16 R162, desc[UR10][R162.64] ;  /* 0x0000000aa2a27981 */ /* 0x000ea2000c1e1500 */
[----:B0-----:R-:W-:-:S03]  /*6380*/  IMAD.WIDE R158, R164, 0x2, R154 ;  /* 0x00000002a49e7825 */ /* 0x001fc600078e029a */
[----:B------:R5:W2:Y:S01]  /*6390*/  LDG.E.U16 R163, desc[UR10][R160.64] ;  /* 0x0000000aa0a37981 */ /* 0x000aa2000c1e1500 */
[----:B------:R-:W-:-:S04]  /*63a0*/  IMAD.WIDE R158, R10, 0x2, R158 ;  /* 0x000000020a9e7825 */ /* 0x000fc800078e029e */
[C---:B-----5:R-:W-:Y:S02]  /*63b0*/  IMAD.WIDE R160, R10.reuse, 0x2, R194 ;  /* 0x000000020aa07825 */ /* 0x060fe400078e02c2 */
[----:B------:R-:W5:Y:S04]  /*63c0*/  LDL.64 R194, [R1+0x400] ;  /* 0x0004000001c27983 */ /* 0x000f680000100a00 */
[----:B------:R-:W2:Y:S04]  /*63d0*/  LDG.E.U16 R160, desc[UR10][R160.64] ;  /* 0x0000000aa0a07981 */ /* 0x000ea8000c1e1500 */
[----:B------:R0:W2:Y:S02]  /*63e0*/  LDG.E.U16 R161, desc[UR10][R158.64] ;  /* 0x0000000a9ea17981 */ /* 0x0000a4000c1e1500 */
[----:B0-----:R-:W-:-:S02]  /*63f0*/  IMAD.WIDE R158, R10, 0x2, R214 ;  /* 0x000000020a9e7825 */ /* 0x001fc400078e02d6 */
[----:B------:R-:W2:Y:S02]  /*6400*/  LDL.64 R214, [R1+0x458] ;  /* 0x0004580001d67983 */ /* 0x000ea40000100a00 */
[----:B------:R-:W-:Y:S02]  /*6410*/  IMAD.WIDE R164, R164, 0x2, R156 ;  /* 0x00000002a4a47825 */ /* 0x000fe400078e029c */
[----:B------:R-:W2:Y:S02]  /*6420*/  LDG.E.U16 R158, desc[UR10][R158.64] ;  /* 0x0000000a9e9e7981 */ /* 0x000ea4000c1e1500 */
[C---:B------:R-:W-:Y:S02]  /*6430*/  IMAD.WIDE R152, R10.reuse, 0x2, R218 ;  /* 0x000000020a987825 */ /* 0x040fe400078e02da */
[----:B------:R-:W2:Y:S02]  /*6440*/  LDL.64 R218, [R1+0x440] ;  /* 0x0004400001da7983 */ /* 0x000ea40000100a00 */
[----:B------:R-:W-:-:S02]  /*6450*/  IMAD.WIDE R164, R10, 0x2, R164 ;  /* 0x000000020aa47825 */ /* 0x000fc400078e02a4 */
[----:B------:R0:W2:Y:S04]  /*6460*/  LDG.E.U16 R187, desc[UR10][R152.64] ;  /* 0x0000000a98bb7981 */ /* 0x0000a8000c1e1500 */
[----:B------:R-:W2:Y:S01]  /*6470*/  LDG.E.U16 R164, desc[UR10][R164.64] ;  /* 0x0000000aa4a47981 */ /* 0x000ea2000c1e1500 */
[----:B0-----:R-:W-:-:S03]  /*6480*/  IMAD.WIDE R152, R10, 0x2, R216 ;  /* 0x000000020a987825 */ /* 0x001fc600078e02d8 */
[----:B------:R-:W2:Y:S04]  /*6490*/  LDL.64 R216, [R1+0x3c8] ;  /* 0x0003c80001d87983 */ /* 0x000ea80000100a00 */
[----:B------:R0:W2:Y:S02]  /*64a0*/  LDG.E.U16 R165, desc[UR10][R152.64] ;  /* 0x0000000a98a57981 */ /* 0x0000a4000c1e1500 */
[C---:B0-----:R-:W-:Y:S02]  /*64b0*/  IMAD.WIDE R152, R10.reuse, 0x2, R202 ;  /* 0x000000020a987825 */ /* 0x041fe400078e02ca */
[----:B------:R-:W2:Y:S04]  /*64c0*/  LDL.64 R202, [R1+0x3d8] ;  /* 0x0003d80001ca7983 */ /* 0x000ea80000100a00 */
[----:B------:R3:W2:Y:S02]  /*64d0*/  LDG.E.U16 R159, desc[UR10][R152.64] ;  /* 0x0000000a989f7981 */ /* 0x0006a4000c1e1500 */
[----:B---3--:R-:W-:-:S05]  /*64e0*/  IMAD.WIDE R152, R10, 0x2, R188 ;  /* 0x000000020a987825 */ /* 0x008fca00078e02bc */
[----:B------:R0:W3:Y:S02]  /*64f0*/  LDG.E.U16 R188, desc[UR10][R152.64] ;  /* 0x0000000a98bc7981 */ /* 0x0000e4000c1e1500 */
[C---:B0-----:R-:W-:Y:S02]  /*6500*/  IMAD.WIDE R152, R10.reuse, 0x2, R198 ;  /* 0x000000020a987825 */ /* 0x041fe400078e02c6 */
[----:B------:R-:W3:Y:S04]  /*6510*/  LDL.64 R198, [R1+0x450] ;  /* 0x0004500001c67983 */ /* 0x000ee80000100a00 */
[----:B------:R4:W3:Y:S02]  /*6520*/  LDG.E.U16 R189, desc[UR10][R152.64] ;  /* 0x0000000a98bd7981 */ /* 0x0008e4000c1e1500 */
[----:B----4-:R-:W-:-:S05]  /*6530*/  IMAD.WIDE R152, R10, 0x2, R190 ;  /* 0x000000020a987825 */ /* 0x010fca00078e02be */
[----:B------:R0:W4:Y:S02]  /*6540*/  LDG.E.U16 R190, desc[UR10][R152.64] ;  /* 0x0000000a98be7981 */ /* 0x000124000c1e1500 */
[C---:B0-----:R-:W-:Y:S02]  /*6550*/  IMAD.WIDE R152, R10.reuse, 0x2, R196 ;  /* 0x000000020a987825 */ /* 0x041fe400078e02c4 */
[----:B------:R-:W3:Y:S04]  /*6560*/  LDL.64 R196, [R1+0x3f8] ;  /* 0x0003f80001c47983 */ /* 0x000ee80000100a00 */
[----:B------:R0:W4:Y:S02]  /*6570*/  LDG.E.U16 R191, desc[UR10][R152.64] ;  /* 0x0000000a98bf7981 */ /* 0x000124000c1e1500 */
[----:B0-----:R-:W-:-:S05]  /*6580*/  IMAD.WIDE R152, R10, 0x2, R192 ;  /* 0x000000020a987825 */ /* 0x001fca00078e02c0 */
[----:B------:R0:W4:Y:S02]  /*6590*/  LDG.E.U16 R192, desc[UR10][R152.64] ;  /* 0x0000000a98c07981 */ /* 0x000124000c1e1500 */
[C---:B0-----:R-:W-:Y:S02]  /*65a0*/  IMAD.WIDE R152, R10.reuse, 0x2, R200 ;  /* 0x000000020a987825 */ /* 0x041fe400078e02c8 */
[----:B------:R-:W4:Y:S04]  /*65b0*/  LDL.64 R200, [R1+0x3e0] ;  /* 0x0003e00001c87983 */ /* 0x000f280000100a00 */
[----:B------:R5:W4:Y:S02]  /*65c0*/  LDG.E.U16 R193, desc[UR10][R152.64] ;  /* 0x0000000a98c17981 */ /* 0x000b24000c1e1500 */
[----:B-----5:R-:W-:-:S05]  /*65d0*/  IMAD.WIDE R152, R10, 0x2, R194 ;  /* 0x000000020a987825 */ /* 0x020fca00078e02c2 */
[----:B------:R2:W5:Y:S02]  /*65e0*/  LDG.E.U16 R194, desc[UR10][R152.64] ;  /* 0x0000000a98c27981 */ /* 0x000564000c1e1500 */
[C---:B--2---:R-:W-:Y:S02]  /*65f0*/  IMAD.WIDE R152, R10.reuse, 0x2, R214 ;  /* 0x000000020a987825 */ /* 0x044fe400078e02d6 */
[----:B------:R-:W2:Y:S04]  /*6600*/  LDL.64 R214, [R1+0x3c0] ;  /* 0x0003c00001d67983 */ /* 0x000ea80000100a00 */
[----:B------:R3:W5:Y:S02]  /*6610*/  LDG.E.U16 R195, desc[UR10][R152.64] ;  /* 0x0000000a98c37981 */ /* 0x000764000c1e1500 */
[----:B---3--:R-:W-:-:S05]  /*6620*/  IMAD.WIDE R152, R10, 0x2, R196 ;  /* 0x000000020a987825 */ /* 0x008fca00078e02c4 */
[----:B------:R0:W3:Y:S02]  /*6630*/  LDG.E.U16 R196, desc[UR10][R152.64] ;  /* 0x0000000a98c47981 */ /* 0x0000e4000c1e1500 */
[----:B0-----:R-:W-:Y:S01]  /*6640*/  IMAD.WIDE R152, R10, 0x2, R232 ;  /* 0x000000020a987825 */ /* 0x001fe200078e02e8 */
[----:B------:R-:W-:Y:S01]  /*6650*/  LOP3.LUT R208, R208, 0x7f, RZ, 0xc0, !PT ;  /* 0x0000007fd0d07812 */ /* 0x000fe200078ec0ff */
[----:B------:R-:W3:Y:S04]  /*6660*/  LDL.64 R232, [R1+0x110] ;  /* 0x0001100001e87983 */ /* 0x000ee80000100a00 */
[----:B------:R0:W3:Y:S02]  /*6670*/  LDG.E.U16 R197, desc[UR10][R152.64] ;  /* 0x0000000a98c57981 */ /* 0x0000e4000c1e1500 */
[----:B0-----:R-:W-:-:S05]  /*6680*/  IMAD.WIDE R152, R10, 0x2, R198 ;  /* 0x000000020a987825 */ /* 0x001fca00078e02c6 */
[----:B------:R0:W3:Y:S02]  /*6690*/  LDG.E.U16 R198, desc[UR10][R152.64] ;  /* 0x0000000a98c67981 */ /* 0x0000e4000c1e1500 */
[C---:B0-----:R-:W-:Y:S02]  /*66a0*/  IMAD.WIDE R152, R10.reuse, 0x2, R228 ;  /* 0x000000020a987825 */ /* 0x041fe400078e02e4 */
[----:B------:R-:W3:Y:S04]  /*66b0*/  LDL.64 R228, [R1+0xf8] ;  /* 0x0000f80001e47983 */ /* 0x000ee80000100a00 */
[----:B------:R4:W3:Y:S02]  /*66c0*/  LDG.E.U16 R199, desc[UR10][R152.64] ;  /* 0x0000000a98c77981 */ /* 0x0008e4000c1e1500 */
[----:B----4-:R-:W-:-:S05]  /*66d0*/  IMAD.WIDE R152, R10, 0x2, R200 ;  /* 0x000000020a987825 */ /* 0x010fca00078e02c8 */
[----:B------:R0:W4:Y:S02]  /*66e0*/  LDG.E.U16 R200, desc[UR10][R152.64] ;  /* 0x0000000a98c87981 */ /* 0x000124000c1e1500 */
[C---:B0-----:R-:W-:Y:S02]  /*66f0*/  IMAD.WIDE R152, R10.reuse, 0x2, R224 ;  /* 0x000000020a987825 */ /* 0x041fe400078e02e0 */
[----:B------:R-:W4:Y:S04]  /*6700*/  LDL.64 R224, [R1+0x140] ;  /* 0x0001400001e07983 */ /* 0x000f280000100a00 */
[----:B------:R0:W4:Y:S02]  /*6710*/  LDG.E.U16 R201, desc[UR10][R152.64] ;  /* 0x0000000a98c97981 */ /* 0x000124000c1e1500 */
[----:B0-----:R-:W-:-:S05]  /*6720*/  IMAD.WIDE R152, R10, 0x2, R202 ;  /* 0x000000020a987825 */ /* 0x001fca00078e02ca */
[----:B------:R0:W4:Y:S02]  /*6730*/  LDG.E.U16 R202, desc[UR10][R152.64] ;  /* 0x0000000a98ca7981 */ /* 0x000124000c1e1500 */
[C---:B0-----:R-:W-:Y:S02]  /*6740*/  IMAD.WIDE R152, R10.reuse, 0x2, R220 ;  /* 0x000000020a987825 */ /* 0x041fe400078e02dc */
[----:B------:R-:W4:Y:S04]  /*6750*/  LDL.64 R220, [R1+0x178] ;  /* 0x0001780001dc7983 */ /* 0x000f280000100a00 */
[----:B------:R0:W4:Y:S02]  /*6760*/  LDG.E.U16 R203, desc[UR10][R152.64] ;  /* 0x0000000a98cb7981 */ /* 0x000124000c1e1500 */
[----:B0-----:R-:W-:-:S02]  /*6770*/  IMAD.WIDE R152, R10, 0x2, R218 ;  /* 0x000000020a987825 */ /* 0x001fc400078e02da */
[----:B------:R-:W4:Y:S04]  /*6780*/  LDL.64 R218, [R1+0x170] ;  /* 0x0001700001da7983 */ /* 0x000f280000100a00 */
[----:B------:R0:W4:Y:S02]  /*6790*/  LDG.E.U16 R204, desc[UR10][R152.64] ;  /* 0x0000000a98cc7981 */ /* 0x000124000c1e1500 */
[C---:B0-----:R-:W-:Y:S02]  /*67a0*/  IMAD.WIDE R152, R10.reuse, 0x2, R216 ;  /* 0x000000020a987825 */ /* 0x041fe400078e02d8 */
[----:B------:R-:W4:Y:S04]  /*67b0*/  LDL.64 R216, [R1+0x1d0] ;  /* 0x0001d00001d87983 */ /* 0x000f280000100a00 */
[----:B------:R2:W4:Y:S02]  /*67c0*/  LDG.E.U16 R206, desc[UR10][R152.64] ;  /* 0x0000000a98ce7981 */ /* 0x000524000c1e1500 */
[----:B--2---:R-:W-:-:S02]  /*67d0*/  IMAD.WIDE R152, R10, 0x2, R214 ;  /* 0x000000020a987825 */ /* 0x004fc400078e02d6 */
[----:B------:R-:W2:Y:S04]  /*67e0*/  LDL.64 R214, [R1+0x190] ;  /* 0x0001900001d67983 */ /* 0x000ea80000100a00 */
[----:B------:R0:W2:Y:S02]  /*67f0*/  LDG.E.U16 R152, desc[UR10][R152.64] ;  /* 0x0000000a98987981 */ /* 0x0000a4000c1e1500 */
[----:B0-----:R-:W-:Y:S01]  /*6800*/  SHF.L.U32 R153, R208, 0x1, RZ ;  /* 0x00000001d0997819 */ /* 0x001fe200000006ff */
[----:B------:R-:W-:Y:S06]  /*6810*/  BAR.SYNC.DEFER_BLOCKING 0x0 ;  /* 0x0000000000007b1d */ /* 0x000fec0000010000 */
[----:B------:R0:W-:Y:S04]  /*6820*/  STS.U16 [R153+UR6+0x2100], R3 ;  /* 0x0021000399007988 */ /* 0x0001e80008000406 */
[----:B------:R-:W-:Y:S01]  /*6830*/  STS.U16 [R153+UR6], R175 ;  /* 0x000000af99007988 */ /* 0x000fe20008000406 */
[----:B0-----:R-:W-:-:S03]  /*6840*/  LOP3.LUT R3, R153, 0x10, RZ, 0x3c, !PT ;  /* 0x0000001099037812 */ /* 0x001fc600078e3cff */
        /* <DEDUP_REMOVED lines=14> */
[----:B------:R0:W-:Y:S04]  /*6930*/  STS.U16 [R3+UR6+0x4300], R0 ;  /* 0x0043000003007988 */ /* 0x0001e80008000406 */
[----:B------:R-:W-:Y:S01]  /*6940*/  STS.U16 [R3+UR6+0x200], R151 ;  /* 0x0002009703007988 */ /* 0x000fe20008000406 */
        /* <DEDUP_REMOVED lines=15> */
[----:B------:R-:W-:Y:S04]  /*6a40*/  STS.U16 [R0+UR6+0x400], R168 ;  /* 0x000400a800007988 */ /* 0x000fe80008000406 */
        /* <DEDUP_REMOVED lines=17> */
[C---:B------:R-:W-:Y:S01]  /*6b60*/  IMAD.SHL.U32 R2, R252.reuse, 0x8, RZ ;  /* 0x00000008fc027824 */ /* 0x040fe200078e00ff */
[----:B------:R-:W-:-:S02]  /*6b70*/  LOP3.LUT R4, R252, 0x7, RZ, 0xc0, !PT ;  /* 0x00000007fc047812 */ /* 0x000fc400078ec0ff */
[----:B------:R-:W2:Y:S01]  /*6b80*/  LDL.64 R138, [R1+0x3b8] ;  /* 0x0003b800018a7983 */ /* 0x000ea20000100a00 */
        /* <DEDUP_REMOVED lines=15> */
[----:B-----5:R0:W-:Y:S04]  /*6c80*/  STS.U16 [R3+UR6+0x7700], R194 ;  /* 0x007700c203007988 */ /* 0x0201e80008000406 */
        /* <DEDUP_REMOVED lines=15> */
[----:B---3--:R-:W-:Y:S04]  /*6d80*/  STS.U16 [R0+UR6+0x7800], R196 ;  /* 0x007800c400007988 */ /* 0x008fe80008000406 */
[----:B------:R0:W-:Y:S04]  /*6d90*/  STS.U16 [R0+UR6+0x7900], R197 ;  /* 0x007900c500007988 */ /* 0x0001e80008000406 */
[----:B------:R-:W-:Y:S01]  /*6da0*/  STS.U16 [R3+UR6+0xa00], R184 ;  /* 0x000a00b803007988 */ /* 0x000fe20008000406 */
[----:B------:R-:W-:-:S03]  /*6db0*/  LOP3.LUT R2, R2, 0x30, RZ, 0xc0, !PT ;  /* 0x0000003002027812 */ /* 0x000fc600078ec0ff */
[----:B------:R-:W3:Y:S01]  /*6dc0*/  LDL.64 R132, [R1+0x398] ;  /* 0x0003980001847983 */ /* 0x000ee20000100a00 */
[C---:B0-----:R-:W-:Y:S02]  /*6dd0*/  LOP3.LUT R0, R153.reuse, 0x60, RZ, 0x3c, !PT ;  /* 0x0000006099007812 */ /* 0x041fe400078e3cff */
[----:B------:R-:W-:Y:S01]  /*6de0*/  LOP3.LUT R153, R153, 0x70, RZ, 0x3c, !PT ;  /* 0x0000007099997812 */ /* 0x000fe200078e3cff */
        /* <DEDUP_REMOVED lines=46> */
[----:B--2---:R-:W-:Y:S01]  /*70d0*/  STS.U16 [R153+UR6+0x7f00], R152 ;  /* 0x007f009899007988 */ /* 0x004fe20008000406 */
[----:B------:R-:W-:Y:S01]  /*70e0*/  BAR.SYNC.DEFER_BLOCKING 0x0 ;  /* 0x0000000000007b1d */ /* 0x000fe20000010000 */
[----:B------:R-:W-:-:S02]  /*70f0*/  LEA R2, R4, R2, 0x6 ;  /* 0x0000000204027211 */ /* 0x000fc400078e30ff */
[----:B------:R-:W-:-:S04]  /*7100*/  SHF.L.U32 R4, R252, 0x1, RZ ;  /* 0x00000001fc047819 */ /* 0x000fc800000006ff */
[----:B------:R-:W-:Y:S01]  /*7110*/  LOP3.LUT R2, R2, 0x10, R4, 0x78, !PT ;  /* 0x0000001002027812 */ /* 0x000fe200078e7804 */
[----:B------:R-:W2:Y:S01]  /*7120*/  LDL.64 R124, [R1+0x378] ;  /* 0x00037800017c7983 */ /* 0x000ea20000100a00 */
[C---:B------:R-:W-:Y:S02]  /*7130*/  LOP3.LUT R4, R252.reuse, 0x10, RZ, 0xc0, !PT ;  /* 0x00000010fc047812 */ /* 0x040fe400078ec0ff */
[----:B0-----:R-:W-:Y:S01]  /*7140*/  LOP3.LUT R164, R252, 0x1c, RZ, 0xc0, !PT ;  /* 0x0000001cfca47812 */ /* 0x001fe200078ec0ff */
[----:B------:R-:W4:Y:S02]  /*7150*/  LDL.64 R122, [R1+0x370] ;  /* 0x00037000017a7983 */ /* 0x000f240000100a00 */
[----:B------:R-:W-:Y:S02]  /*7160*/  IMAD R2, R4, 0x20, R2 ;  /* 0x0000002004027824 */ /* 0x000fe400078e0202 */
[----:B------:R-:W5:Y:S03]  /*7170*/  LDL.64 R128, [R1+0x388] ;  /* 0x0003880001807983 */ /* 0x000f660000100a00 */
[----:B------:R-:W-:Y:S01]  /*7180*/  LOP3.LUT R0, R2, 0x20, RZ, 0x3c, !PT ;  /* 0x0000002002007812 */ /* 0x000fe200078e3cff */
[----:B------:R-:W2:Y:S04]  /*7190*/  LDL.64 R130, [R1+0x390] ;  /* 0x0003900001827983 */ /* 0x000ea80000100a00 */
[----:B------:R-:W-:Y:S04]  /*71a0*/  LDSM.16.MT88.4 R16, [R2+UR6+0x8000] ;  /* 0x008000060210783b */ /* 0x000fe80008004200 */
[----:B------:R-:W0:Y:S04]  /*71b0*/  LDSM.16.M88.4 R36, [R8+UR6] ;  /* 0x000000060824783b */ /* 0x000e280008000200 */
[----:B------:R-:W1:Y:S04]  /*71c0*/  LDSM.16.MT88.4 R40, [R0+UR6+0x8000] ;  /* 0x008000060028783b */ /* 0x000e680008004200 */
[----:B------:R-:W1:Y:S04]  /*71d0*/  LDSM.16.M88.4 R28, [R8+UR6+0x4000] ;  /* 0x00400006081c783b */ /* 0x000e680008000200 */
[----:B------:R-:W1:Y:S04]  /*71e0*/  LDSM.16.MT88.4 R20, [R2+UR6+0x8400] ;  /* 0x008400060214783b */ /* 0x000e680008004200 */
[----:B------:R-:W1:Y:S04]  /*71f0*/  LDSM.16.MT88.4 R12, [R0+UR6+0x8400] ;  /* 0x00840006000c783b */ /* 0x000e680008004200 */
[----:B------:R-:W-:Y:S04]  /*7200*/  LDSM.16.MT88.4 R32, [R2+UR6+0x8800] ;  /* 0x008800060220783b */ /* 0x000fe80008004200 */
[----:B------:R-:W3:Y:S04]  /*7210*/  LDSM.16.M88.4 R44, [R210+UR6] ;  /* 0x00000006d22c783b */ /* 0x000ee80008000200 */
[----:B------:R-:W3:Y:S04]  /*7220*/  LDSM.16.MT88.4 R24, [R0+UR6+0x8800] ;  /* 0x008800060018783b */ /* 0x000ee80008004200 */
[----:B------:R-:W3:Y:S04]  /*7230*/  LDSM.16.M88.4 R4, [R210+UR6+0x4000] ;  /* 0x00400006d204783b */ /* 0x000ee80008000200 */
[----:B------:R-:W4:Y:S01]  /*7240*/  LDL.64 R134, [R1+0x3a8] ;  /* 0x0003a80001867983 */ /* 0x000f220000100a00 */
[-C--:B0-----:R-:W-:Y:S03]  /*7250*/  HMMA.16816.F32 R116, R16, R36.reuse, RZ ;  /* 0x000000241074723c */ /* 0x081fe600000018ff */
[----:B------:R-:W4:Y:S04]  /*7260*/  LDL.64 R120, [R1+0x368] ;  /* 0x0003680001787983 */ /* 0x000f280000100a00 */
[----:B------:R-:W4:Y:S01]  /*7270*/  LDL.64 R126, [R1+0x380] ;  /* 0x00038000017e7983 */ /* 0x000f220000100a00 */
[----:B-1----:R-:W-:Y:S03]  /*7280*/  HMMA.16816.F32 R112, R40, R36, RZ ;  /* 0x000000242870723c */ /* 0x002fe600000018ff */
[----:B------:R-:W4:Y:S03]  /*7290*/  LDL.64 R136, [R1+0x3b0] ;  /* 0x0003b00001887983 */ /* 0x000f260000100a00 */
[-C--:B------:R-:W-:Y:S01]  /*72a0*/  HMMA.16816.F32 R16, R16, R28.reuse, RZ ;  /* 0x0000001c1010723c */ /* 0x080fe200000018ff */
[----:B------:R-:W4:Y:S04]  /*72b0*/  LDL.64 R140, [R1+0x250] ;  /* 0x00025000018c7983 */ /* 0x000f280000100a00 */
[----:B------:R-:W4:Y:S01]  /*72c0*/  LDL.64 R152, [R1+0x230] ;  /* 0x0002300001987983 */ /* 0x000f220000100a00 */
[----:B------:R-:W-:Y:S03]  /*72d0*/  HMMA.16816.F32 R40, R40, R28, RZ ;  /* 0x0000001c2828723c */ /* 0x000fe600000018ff */
[----:B------:R-:W4:Y:S03]  /*72e0*/  LDL.64 R158, [R1+0x1f0] ;  /* 0x0001f000019e7983 */ /* 0x000f260000100a00 */
[-C--:B------:R-:W-:Y:S01]  /*72f0*/  HMMA.16816.F32 R116, R20, R38.reuse, R116 ;  /* 0x000000261474723c */ /* 0x080fe20000001874 */
[----:B------:R-:W4:Y:S04]  /*7300*/  LDL.64 R162, [R1+0x200] ;  /* 0x0002000001a27983 */ /* 0x000f280000100a00 */
[----:B------:R-:W4:Y:S01]  /*7310*/  LDL.64 R166, [R1+0x1b0] ;  /* 0x0001b00001a67983 */ /* 0x000f220000100a00 */
[----:B------:R-:W-:Y:S03]  /*7320*/  HMMA.16816.F32 R36, R12, R38, R112 ;  /* 0x000000260c24723c */ /* 0x000fe60000001870 */
[----:B------:R-:W-:Y:S03]  /*7330*/  LDSM.16.M88.4 R112, [R8+UR6+0x80] ;  /* 0x000080060870783b */ /* 0x000fe60008000200 */
[-C--:B------:R-:W-:Y:S01]  /*7340*/  HMMA.16816.F32 R20, R20, R30.reuse, R16 ;  /* 0x0000001e1414723c */ /* 0x080fe20000001810 */
[----:B------:R-:W0:Y:S04]  /*7350*/  LDSM.16.MT88.4 R16, [R2+UR6+0x8c00] ;  /* 0x008c00060210783b */ /* 0x000e280008004200 */
[----:B------:R-:W4:Y:S01]  /*7360*/  LDL.64 R160, [R1+0x1f8] ;  /* 0x0001f80001a07983 */ /* 0x000f220000100a00 */
[----:B------:R-:W-:Y:S03]  /*7370*/  HMMA.16816.F32 R28, R12, R30, R40 ;  /* 0x0000001e0c1c723c */ /* 0x000fe60000001828 */
[----:B------:R-:W1:Y:S03]  /*7380*/  LDSM.16.MT88.4 R12, [R0+UR6+0x8c00] ;  /* 0x008c0006000c783b */ /* 0x000e660008004200 */
[-C--:B---3--:R-:W-:Y:S01]  /*7390*/  HMMA.16816.F32 R116, R32, R44.reuse, R116 ;  /* 0x0000002c2074723c */ /* 0x088fe20000001874 */
[----:B------:R-:W-:Y:S05]  /*73a0*/  LDSM.16.MT88.4 R40, [R0+UR6+0x9000] ;  /* 0x009000060028783b */ /* 0x000fea0008004200 */
[----:B------:R-:W-:Y:S06]  /*73b0*/  HMMA.16816.F32 R36, R24, R44, R36 ;  /* 0x0000002c1824723c */ /* 0x000fec0000001824 */
[-C--:B------:R-:W-:Y:S01]  /*73c0*/  HMMA.16816.F32 R20, R32, R4.reuse, R20 ;  /* 0x000000042014723c */ /* 0x080fe20000001814 */
[----:B------:R-:W3:Y:S05]  /*73d0*/  LDSM.16.MT88.4 R32, [R2+UR6+0x9000] ;  /* 0x009000060220783b */ /* 0x000eea0008004200 */
[----:B------:R-:W-:Y:S01]  /*73e0*/  HMMA.16816.F32 R24, R24, R4, R28 ;  /* 0x000000041818723c */ /* 0x000fe2000000181c */
[----:B------:R-:W3:Y:S05]  /*73f0*/  LDSM.16.M88.4 R28, [R8+UR6+0x4080] ;  /* 0x00408006081c783b */ /* 0x000eea0008000200 */
[-C--:B0-----:R-:W-:Y:S06]  /*7400*/  HMMA.16816.F32 R116, R16, R46.reuse, R116 ;  /* 0x0000002e1074723c */ /* 0x081fec0000001874 */
[----:B-1----:R-:W-:Y:S01]  /*7410*/  HMMA.16816.F32 R44, R12, R46, R36 ;  /* 0x0000002e0c2c723c */ /* 0x002fe20000001824 */
[----:B------:R-:W-:Y:S05]  /*7420*/  LDSM.16.MT88.4 R36, [R0+UR6+0x9800] ;  /* 0x009800060024783b */ /* 0x000fea0008004200 */
[-C--:B------:R-:W-:Y:S01]  /*7430*/  HMMA.16816.F32 R16, R16, R6.reuse, R20 ;  /* 0x000000061010723c */ /* 0x080fe20000001814 */
[----:B------:R-:W0:Y:S05]  /*7440*/  LDSM.16.MT88.4 R20, [R2+UR6+0x9400] ;  /* 0x009400060214783b */ /* 0x000e2a0008004200 */
[----:B------:R-:W-:Y:S01]  /*7450*/  HMMA.16816.F32 R12, R12, R6, R24 ;  /* 0x000000060c0c723c */ /* 0x000fe20000001818 */
[----:B------:R-:W1:Y:S04]  /*7460*/  LDSM.16.MT88.4 R4, [R0+UR6+0x9400] ;  /* 0x009400060004783b */ /* 0x000e680008004200 */
[----:B------:R-:W-:Y:S01]  /*7470*/  LDSM.16.M88.4 R24, [R210+UR6+0x80] ;  /* 0x00008006d218783b */ /* 0x000fe20008000200 */
[-C--:B---3--:R-:W-:Y:S06]  /*7480*/  HMMA.16816.F32 R116, R32, R112.reuse, R116 ;  /* 0x000000702074723c */ /* 0x088fec0000001874 */
        /* <DEDUP_REMOVED lines=11> */
[----:B------:R-:W-:Y:S04]  /*7540*/  LDSM.16.MT88.4 R28, [R2+UR6+0xa000] ;  /* 0x00a00006021c783b */ /* 0x000fe80008004200 */
[----:B------:R-:W-:Y:S01]  /*7550*/  LDSM.16.MT88.4 R40, [R0+UR6+0xa000] ;  /* 0x00a000060028783b */ /* 0x000fe20008004200 */
[-C--:B---3--:R-:W-:Y:S06]  /*7560*/  HMMA.16816.F32 R116, R16, R24.reuse, R116 ;  /* 0x000000181074723c */ /* 0x088fec0000001874 */
[----:B------:R-:W-:Y:S06]  /*7570*/  HMMA.16816.F32 R112, R36, R24, R112 ;  /* 0x000000182470723c */ /* 0x000fec0000001870 */
[-C--:B------:R-:W-:Y:S01]  /*7580*/  HMMA.16816.F32 R16, R16, R12.reuse, R20 ;  /* 0x0000000c1010723c */ /* 0x080fe20000001814 */
[----:B------:R-:W1:Y:S05]  /*7590*/  LDSM.16.M88.4 R20, [R8+UR6+0x100] ;  /* 0x000100060814783b */ /* 0x000e6a0008000200 */
[----:B------:R-:W-:Y:S01]  /*75a0*/  HMMA.16816.F32 R36, R36, R12, R4 ;  /* 0x0000000c2424723c */ /* 0x000fe20000001804 */
[----:B------:R-:W3:Y:S05]  /*75b0*/  LDSM.16.M88.4 R4, [R8+UR6+0x4100] ;  /* 0x004100060804783b */ /* 0x000eea0008000200 */
[-C--:B0-----:R-:W-:Y:S06]  /*75c0*/  HMMA.16816.F32 R116, R32, R26.reuse, R116 ;  /* 0x0000001a2074723c */ /* 0x081fec0000001874 */
[----:B------:R-:W-:Y:S01]  /*75d0*/  HMMA.16816.F32 R24, R44, R26, R112 ;  /* 0x0000001a2c18723c */ /* 0x000fe20000001870 */
[----:B------:R-:W-:Y:S05]  /*75e0*/  LDSM.16.M88.4 R112, [R210+UR6+0x4100] ;  /* 0x00410006d270783b */ /* 0x000fea0008000200 */
[-C--:B------:R-:W-:Y:S01]  /*75f0*/  HMMA.16816.F32 R32, R32, R14.reuse, R16 ;  /* 0x0000000e2020723c */ /* 0x080fe20000001810 */
[----:B------:R-:W0:Y:S05]  /*7600*/  LDSM.16.MT88.4 R16, [R2+UR6+0xa400] ;  /* 0x00a400060210783b */ /* 0x000e2a0008004200 */
[----:B------:R-:W-:Y:S01]  /*7610*/  HMMA.16816.F32 R44, R44, R14, R36 ;  /* 0x0000000e2c2c723c */ /* 0x000fe20000001824 */
[----:B------:R-:W5:Y:S04]  /*7620*/  LDSM.16.MT88.4 R12, [R0+UR6+0xa400] ;  /* 0x00a40006000c783b */ /* 0x000f680008004200 */
[----:B------:R-:W-:Y:S01]  /*7630*/  LDSM.16.M88.4 R36, [R210+UR6+0x100] ;  /* 0x00010006d224783b */ /* 0x000fe20008000200 */
[-C--:B-1----:R-:W-:Y:S06]  /*7640*/  HMMA.16816.F32 R116, R28, R20.reuse, R116 ;  /* 0x000000141c74723c */ /* 0x082fec0000001874 */
[----:B------:R-:W-:Y:S06]  /*7650*/  HMMA.16816.F32 R24, R40, R20, R24 ;  /* 0x000000142818723c */ /* 0x000fec0000001818 */
[-C--:B---3--:R-:W-:Y:S01]  /*7660*/  HMMA.16816.F32 R28, R28, R4.reuse, R32 ;  /* 0x000000041c1c723c */ /* 0x088fe20000001820 */
[----:B------:R-:W1:Y:S05]  /*7670*/  LDSM.16.MT88.4 R32, [R2+UR6+0xa800] ;  /* 0x00a800060220783b */ /* 0x000e6a0008004200 */
[----:B------:R-:W-:Y:S01]  /*7680*/  HMMA.16816.F32 R40, R40, R4, R44 ;  /* 0x000000042828723c */ /* 0x000fe2000000182c */
[----:B------:R-:W3:Y:S05]  /*7690*/  LDSM.16.MT88.4 R44, [R0+UR6+0xa800] ;  /* 0x00a80006002c783b */ /* 0x000eea0008004200 */
[-C--:B0-----:R-:W-:Y:S06]  /*76a0*/  HMMA.16816.F32 R116, R16, R22.reuse, R116 ;  /* 0x000000161074723c */ /* 0x081fec0000001874 */
[----:B-----5:R-:W-:Y:S01]  /*76b0*/  HMMA.16816.F32 R24, R12, R22, R24 ;  /* 0x000000160c18723c */ /* 0x020fe20000001818 */
[----:B------:R-:W-:Y:S05]  /*76c0*/  LDSM.16.MT88.4 R20, [R2+UR6+0xb000] ;  /* 0x00b000060214783b */ /* 0x000fea0008004200 */
[-C--:B------:R-:W-:Y:S01]  /*76d0*/  HMMA.16816.F32 R28, R16, R6.reuse, R28 ;  /* 0x00000006101c723c */ /* 0x080fe2000000181c */
[----:B------:R-:W0:Y:S05]  /*76e0*/  LDSM.16.MT88.4 R16, [R2+UR6+0xac00] ;  /* 0x00ac00060210783b */ /* 0x000e2a0008004200 */
[----:B------:R-:W-:Y:S01]  /*76f0*/  HMMA.16816.F32 R40, R12, R6, R40 ;  /* 0x000000060c28723c */ /* 0x000fe20000001828 */
[----:B------:R-:W5:Y:S04]  /*7700*/  LDSM.16.MT88.4 R4, [R0+UR6+0xac00] ;  /* 0x00ac00060004783b */ /* 0x000f680008004200 */
[----:B------:R-:W2:Y:S01]  /*7710*/  LDSM.16.M88.4 R12, [R8+UR6+0x180] ;  /* 0x00018006080c783b */ /* 0x000ea20008000200 */
[-C--:B-1----:R-:W-:Y:S06]  /*7720*/  HMMA.16816.F32 R116, R32, R36.reuse, R116 ;  /* 0x000000242074723c */ /* 0x082fec0000001874 */
[----:B---3--:R-:W-:Y:S06]  /*7730*/  HMMA.16816.F32 R24, R44, R36, R24 ;  /* 0x000000242c18723c */ /* 0x008fec0000001818 */
[-C--:B------:R-:W-:Y:S01]  /*7740*/  HMMA.16816.F32 R28, R32, R112.reuse, R28 ;  /* 0x00000070201c723c */ /* 0x080fe2000000181c */
[----:B------:R-:W-:Y:S05]  /*7750*/  LDSM.16.M88.4 R32, [R8+UR6+0x4180] ;  /* 0x004180060820783b */ /* 0x000fea0008000200 */
[----:B------:R-:W-:Y:S01]  /*7760*/  HMMA.16816.F32 R40, R44, R112, R40 ;  /* 0x000000702c28723c */ /* 0x000fe20000001828 */
[----:B------:R-:W1:Y:S05]  /*7770*/  LDSM.16.MT88.4 R44, [R0+UR6+0xb000] ;  /* 0x00b00006002c783b */ /* 0x000e6a0008004200 */
[-C--:B0-----:R-:W-:Y:S06]  /*7780*/  HMMA.16816.F32 R116, R16, R38.reuse, R116 ;  /* 0x000000261074723c */ /* 0x081fec0000001874 */
[----:B-----5:R-:W-:Y:S06]  /*7790*/  HMMA.16816.F32 R24, R4, R38, R24 ;  /* 0x000000260418723c */ /* 0x020fec0000001818 */
[-C--:B------:R-:W-:Y:S01]  /*77a0*/  HMMA.16816.F32 R36, R16, R114.reuse, R28 ;  /* 0x000000721024723c */ /* 0x080fe2000000181c */
[----:B------:R-:W0:Y:S04]  /*77b0*/  LDSM.16.MT88.4 R28, [R2+UR6+0xb400] ;  /* 0x00b40006021c783b */ /* 0x000e280008004200 */
[----:B------:R-:W3:Y:S01]  /*77c0*/  LDSM.16.MT88.4 R16, [R0+UR6+0xb400] ;  /* 0x00b400060010783b */ /* 0x000ee20008004200 */
[----:B------:R-:W-:Y:S03]  /*77d0*/  HMMA.16816.F32 R40, R4, R114, R40 ;  /* 0x000000720428723c */ /* 0x000fe60000001828 */
[----:B------:R-:W-:Y:S03]  /*77e0*/  LDSM.16.M88.4 R112, [R210+UR6+0x180] ;  /* 0x00018006d270783b */ /* 0x000fe60008000200 */
[-C--:B--2---:R-:W-:Y:S01]  /*77f0*/  HMMA.16816.F32 R116, R20, R12.reuse, R116 ;  /* 0x0000000c1474723c */ /* 0x084fe20000001874 */
[----:B------:R-:W-:Y:S05]  /*7800*/  LDSM.16.MT88.4 R4, [R0+UR6+0xb800] ;  /* 0x00b800060004783b */ /* 0x000fea0008004200 */
[----:B-1----:R-:W-:Y:S06]  /*7810*/  HMMA.16816.F32 R24, R44, R12, R24 ;  /* 0x0000000c2c18723c */ /* 0x002fec0000001818 */
[-C--:B------:R-:W-:Y:S01]  /*7820*/  HMMA.16816.F32 R36, R20, R32.reuse, R36 ;  /* 0x000000201424723c */ /* 0x080fe20000001824 */
[----:B------:R-:W1:Y:S05]  /*7830*/  LDSM.16.MT88.4 R20, [R2+UR6+0xb800] ;  /* 0x00b800060214783b */ /* 0x000e6a0008004200 */
[----:B------:R-:W-:Y:S01]  /*7840*/  HMMA.16816.F32 R44, R44, R32, R40 ;  /* 0x000000202c2c723c */ /* 0x000fe20000001828 */
[----:B------:R-:W2:Y:S01]  /*7850*/  LDSM.16.M88.4 R40, [R210+UR6+0x4180] ;  /* 0x00418006d228783b */ /* 0x000ea20008000200 */
[----:B------:R-:W-:-:S03]  /*7860*/  LEA R164, R164, UR6, 0x2 ;  /* 0x00000006a4a47c11 */ /* 0x000fc6000f8e10ff */
[----:B------:R-:W5:Y:S01]  /*7870*/  LDL.64 R32, [R1+0x3a0] ;  /* 0x0003a00001207983 */ /* 0x000f620000100a00 */
[-C--:B0-----:R-:W-:Y:S06]  /*7880*/  HMMA.16816.F32 R116, R28, R14.reuse, R116 ;  /* 0x0000000e1c74723c */ /* 0x081fec0000001874 */
[----:B---3--:R-:W-:Y:S01]  /*7890*/  HMMA.16816.F32 R24, R16, R14, R24 ;  /* 0x0000000e1018723c */ /* 0x008fe20000001818 */
[----:B------:R-:W0:Y:S05]  /*78a0*/  LDSM.16.MT88.4 R12, [R2+UR6+0xbc00] ;  /* 0x00bc0006020c783b */ /* 0x000e2a0008004200 */
[-C--:B------:R-:W-:Y:S01]  /*78b0*/  HMMA.16816.F32 R36, R28, R34.reuse, R36 ;  /* 0x000000221c24723c */ /* 0x080fe20000001824 */
[----:B------:R-:W3:Y:S05]  /*78c0*/  LDSM.16.MT88.4 R28, [R0+UR6+0xbc00] ;  /* 0x00bc0006001c783b */ /* 0x000eea0008004200 */
[----:B------:R-:W-:Y:S01]  /*78d0*/  HMMA.16816.F32 R44, R16, R34, R44 ;  /* 0x00000022102c723c */ /* 0x000fe2000000182c */
[----:B------:R-:W4:Y:S05]  /*78e0*/  LDL.64 R34, [R1+0x360] ;  /* 0x0003600001227983 */ /* 0x000f2a0000100a00 */
[-C--:B-1----:R-:W-:Y:S06]  /*78f0*/  HMMA.16816.F32 R116, R20, R112.reuse, R116 ;  /* 0x000000701474723c */ /* 0x082fec0000001874 */
[----:B------:R-:W-:Y:S06]  /*7900*/  HMMA.16816.F32 R16, R4, R112, R24 ;  /* 0x000000700410723c */ /* 0x000fec0000001818 */
[-C--:B--2---:R-:W-:Y:S06]  /*7910*/  HMMA.16816.F32 R36, R20, R40.reuse, R36 ;  /* 0x000000281424723c */ /* 0x084fec0000001824 */
[----:B------:R-:W-:Y:S01]  /*7920*/  HMMA.16816.F32 R44, R4, R40, R44 ;  /* 0x00000028042c723c */ /* 0x000fe2000000182c */
[----:B------:R-:W2:Y:S05]  /*7930*/  LDL.64 R40, [R1+0x328] ;  /* 0x0003280001287983 */ /* 0x000eaa0000100a00 */
[-C--:B0-----:R-:W-:Y:S01]  /*7940*/  HMMA.16816.F32 R20, R12, R114.reuse, R116 ;  /* 0x000000720c14723c */ /* 0x081fe20000001874 */
[----:B------:R-:W2:Y:S05]  /*7950*/  LDL.64 R118, [R1+0x2f8] ;  /* 0x0002f80001767983 */ /* 0x000eaa0000100a00 */
[----:B---3--:R-:W-:Y:S06]  /*7960*/  HMMA.16816.F32 R16, R28, R114, R16 ;  /* 0x000000721c10723c */ /* 0x008fec0000001810 */
[-C--:B------:R-:W-:Y:S01]  /*7970*/  HMMA.16816.F32 R4, R12, R42.reuse, R36 ;  /* 0x0000002a0c04723c */ /* 0x080fe20000001824 */
[----:B------:R-:W3:Y:S04]  /*7980*/  LDL.64 R36, [R1+0x310] ;  /* 0x0003100001247983 */ /* 0x000ee80000100a00 */
[----:B------:R-:W3:Y:S01]  /*7990*/  LDL.64 R38, [R1+0x318] ;  /* 0x0003180001267983 */ /* 0x000ee20000100a00 */
[----:B------:R-:W-:Y:S03]  /*79a0*/  HMMA.16816.F32 R12, R28, R42, R44 ;  /* 0x0000002a1c0c723c */ /* 0x000fe6000000182c */
[----:B------:R-:W2:Y:S03]  /*79b0*/  LDL.64 R42, [R1+0x340] ;  /* 0x00034000012a7983 */ /* 0x000ea60000100a00 */
[----:B------:R-:W-:Y:S01]  /*79c0*/  FMUL R27, R20, UR9 ;  /* 0x00000009141b7c20 */ /* 0x000fe20008400000 */
[----:B------:R-:W-:Y:S01]  /*79d0*/  FMUL R2, R21, UR9 ;  /* 0x0000000915027c20 */ /* 0x000fe20008400000 */
[----:B------:R-:W-:Y:S01]  /*79e0*/  FMUL R25, R22, UR9 ;  /* 0x0000000916197c20 */ /* 0x000fe20008400000 */
[----:B------:R-:W-:-:S03]  /*79f0*/  FMUL R0, R23, UR9 ;  /* 0x0000000917007c20 */ /* 0x000fc60008400000 */
[----:B------:R-:W-:Y:S01]  /*7a00*/  FMUL R24, R16, UR9 ;  /* 0x0000000910187c20 */ /* 0x000fe20008400000 */
[----:B------:R-:W-:Y:S01]  /*7a10*/  FMUL R3, R17, UR9 ;  /* 0x0000000911037c20 */ /* 0x000fe20008400000 */
[----:B------:R-:W-:Y:S01]  /*7a20*/  FMNMX R27, R27, R2, !PT ;  /* 0x000000021b1b7209 */ /* 0x000fe20007800000 */
[----:B------:R-:W-:Y:S01]  /*7a30*/  FMUL R2, R18, UR9 ;  /* 0x0000000912027c20 */ /* 0x000fe20008400000 */
[----:B------:R-:W-:Y:S01]  /*7a40*/  FMNMX R25, R25, R0, !PT ;  /* 0x0000000019197209 */ /* 0x000fe20007800000 */
[----:B------:R-:W-:Y:S01]  /*7a50*/  FMUL R0, R19, UR9 ;  /* 0x0000000913007c20 */ /* 0x000fe20008400000 */
[----:B------:R-:W-:Y:S01]  /*7a60*/  FMNMX R24, R24, R3, !PT ;  /* 0x0000000318187209 */ /* 0x000fe20007800000 */
[----:B------:R-:W-:Y:S01]  /*7a70*/  FMUL R28, R4, UR9 ;  /* 0x00000009041c7c20 */ /* 0x000fe20008400000 */
[----:B------:R-:W-:Y:S01]  /*7a80*/  FMUL R26, R6, UR9 ;  /* 0x00000009061a7c20 */ /* 0x000fe20008400000 */
[----:B------:R-:W-:Y:S01]  /*7a90*/  LOP3.LUT R29, R252, 0x7f, RZ, 0xc0, !PT ;  /* 0x0000007ffc1d7812 */ /* 0x000fe200078ec0ff */
[----:B------:R-:W3:Y:S01]  /*7aa0*/  LDL.64 R44, [R1+0x2f0] ;  /* 0x0002f000012c7983 */ /* 0x000ee20000100a00 */
[----:B------:R-:W-:Y:S01]  /*7ab0*/  FMNMX R2, R2, R0, !PT ;  /* 0x0000000002027209 */ /* 0x000fe20007800000 */
[----:B------:R-:W-:Y:S01]  /*7ac0*/  FMUL R3, R12, UR9 ;  /* 0x000000090c037c20 */ /* 0x000fe20008400000 */
[----:B------:R-:W-:Y:S01]  /*7ad0*/  FMUL R0, R14, UR9 ;  /* 0x000000090e007c20 */ /* 0x000fe20008400000 */
[----:B------:R-:W-:Y:S01]  /*7ae0*/  FMNMX R27, R28, R27, !PT ;  /* 0x0000001b1c1b7209 */ /* 0x000fe20007800000 */
[----:B------:R-:W-:Y:S01]  /*7af0*/  FMUL R28, R7, UR9 ;  /* 0x00000009071c7c20 */ /* 0x000fe20008400000 */
[----:B------:R-:W-:-:S02]  /*7b00*/  FMNMX R25, R26, R25, !PT ;  /* 0x000000191a197209 */ /* 0x000fc40007800000 */
[----:B------:R-:W-:Y:S01]  /*7b10*/  FMNMX R3, R3, R24, !PT ;  /* 0x0000001803037209 */ /* 0x000fe20007800000 */
[----:B------:R-:W-:Y:S01]  /*7b20*/  FMUL R24, R5, UR9 ;  /* 0x0000000905187c20 */ /* 0x000fe20008400000 */
[----:B------:R-:W-:Y:S01]  /*7b30*/  FMNMX R0, R0, R2, !PT ;  /* 0x0000000200007209 */ /* 0x000fe20007800000 */
[----:B------:R-:W-:Y:S01]  /*7b40*/  FMUL R26, R13, UR9 ;  /* 0x000000090d1a7c20 */ /* 0x000fe20008400000 */
[----:B------:R-:W-:Y:S01]  /*7b50*/  FMUL R2, R15, UR9 ;  /* 0x000000090f027c20 */ /* 0x000fe20008400000 */
[----:B------:R-:W-:Y:S02]  /*7b60*/  FMNMX R25, R28, R25, !PT ;  /* 0x000000191c197209 */ /* 0x000fe40007800000 */
[----:B------:R-:W-:Y:S02]  /*7b70*/  FMNMX R24, R24, R27, !PT ;  /* 0x0000001b18187209 */ /* 0x000fe40007800000 */
[----:B------:R-:W-:Y:S02]  /*7b80*/  FMNMX R26, R26, R3, !PT ;  /* 0x000000031a1a7209 */ /* 0x000fe40007800000 */
[----:B------:R-:W-:Y:S01]  /*7b90*/  FMNMX R2, R2, R0, !PT ;  /* 0x0000000002027209 */ /* 0x000fe20007800000 */
[----:B------:R-:W0:Y:S04]  /*7ba0*/  SHFL.BFLY PT, R27, R25, 0x2, 0x1f ;  /* 0x0c401f00191b7f89 */ /* 0x000e2800000e0000 */
[----:B------:R-:W1:Y:S04]  /*7bb0*/  SHFL.BFLY PT, R0, R24, 0x2, 0x1f ;  /* 0x0c401f0018007f89 */ /* 0x000e6800000e0000 */
[----:B------:R-:W1:Y:S04]  /*7bc0*/  SHFL.BFLY PT, R28, R26, 0x2, 0x1f ;  /* 0x0c401f001a1c7f89 */ /* 0x000e6800000e0000 */
[----:B------:R-:W1:Y:S01]  /*7bd0*/  SHFL.BFLY PT, R3, R2, 0x2, 0x1f ;  /* 0x0c401f0002037f89 */ /* 0x000e6200000e0000 */
[----:B0-----:R-:W-:-:S02]  /*7be0*/  FMNMX R27, R25, R27, !PT ;  /* 0x0000001b191b7209 */ /* 0x001fc40007800000 */
[----:B-1----:R-:W-:Y:S02]  /*7bf0*/  FMNMX R0, R24, R0, !PT ;  /* 0x0000000018007209 */ /* 0x002fe40007800000 */
[----:B------:R-:W-:Y:S02]  /*7c00*/  FMNMX R26, R26, R28, !PT ;  /* 0x0000001c1a1a7209 */ /* 0x000fe40007800000 */
[----:B------:R-:W-:Y:S01]  /*7c10*/  FMNMX R25, R2, R3, !PT ;  /* 0x0000000302197209 */ /* 0x000fe20007800000 */
[----:B------:R-:W0:Y:S04]  /*7c20*/  SHFL.BFLY PT, R28, R0, 0x1, 0x1f ;  /* 0x0c201f00001c7f89 */ /* 0x000e2800000e0000 */
[----:B------:R-:W1:Y:S04]  /*7c30*/  SHFL.BFLY PT, R3, R27, 0x1, 0x1f ;  /* 0x0c201f001b037f89 */ /* 0x000e6800000e0000 */
[----:B------:R-:W1:Y:S04]  /*7c40*/  SHFL.BFLY PT, R2, R26, 0x1, 0x1f ;  /* 0x0c201f001a027f89 */ /* 0x000e6800000e0000 */
[----:B------:R-:W1:Y:S01]  /*7c50*/  SHFL.BFLY PT, R24, R25, 0x1, 0x1f ;  /* 0x0c201f0019187f89 */ /* 0x000e6200000e0000 */
[----:B------:R-:W-:-:S04]  /*7c60*/  SHF.R.U32.HI R29, RZ, 0x3, R29 ;  /* 0x00000003ff1d7819 */ /* 0x000fc8000001161d */
[----:B------:R-:W-:Y:S02]  /*7c70*/  LOP3.LUT R29, R29, 0xc, RZ, 0xc0, !PT ;  /* 0x0000000c1d1d7812 */ /* 0x000fe400078ec0ff */
[----:B0-----:R-:W-:Y:S02]  /*7c80*/  FMNMX R28, R0, R28, !PT ;  /* 0x0000001c001c7209 */ /* 0x001fe40007800000 */
[----:B------:R-:W-:Y:S01]  /*7c90*/  IADD3 R0, R164, R29, RZ ;  /* 0x0000001da4007210 */ /* 0x000fe20007ffe0ff */
[----:B------:R-:W-:Y:S01]  /*7ca0*/  BAR.SYNC.DEFER_BLOCKING 0x0 ;  /* 0x0000000000007b1d */ /* 0x000fe20000010000 */
[----:B-1----:R-:W-:Y:S02]  /*7cb0*/  FMNMX R3, R27, R3, !PT ;  /* 0x000000031b037209 */ /* 0x002fe40007800000 */
[----:B------:R-:W-:-:S03]  /*7cc0*/  FMNMX R2, R26, R2, !PT ;  /* 0x000000021a027209 */ /* 0x000fc60007800000 */
[----:B------:R-:W2:Y:S01]  /*7cd0*/  LDL.64 R26, [R1+0x358] ;  /* 0x00035800011a7983 */ /* 0x000ea20000100a00 */
[----:B------:R-:W-:-:S03]  /*7ce0*/  FMNMX R25, R25, R24, !PT ;  /* 0x0000001819197209 */ /* 0x000fc60007800000 */
[----:B------:R0:W-:Y:S04]  /*7cf0*/  @!P0 STS [R0], R28 ;  /* 0x0000001c00008388 */ /* 0x0001e80000000800 */
[----:B------:R-:W-:Y:S04]  /*7d00*/  @!P0 STS [R0+0x80], R3 ;  /* 0x0000800300008388 */ /* 0x000fe80000000800 */
[----:B------:R-:W-:Y:S04]  /*7d10*/  @!P0 STS [R0+0x100], R2 ;  /* 0x0001000200008388 */ /* 0x000fe80000000800 */
[----:B------:R-:W-:Y:S01]  /*7d20*/  @!P0 STS [R0+0x180], R25 ;  /* 0x0001801900008388 */ /* 0x000fe20000000800 */
[----:B------:R-:W-:Y:S01]  /*7d30*/  BAR.SYNC.DEFER_BLOCKING 0x0 ;  /* 0x0000000000007b1d */ /* 0x000fe20000010000 */
[----:B------:R-:W-:-:S05]  /*7d40*/  LEA R24, R208, UR6, 0x2 ;  /* 0x00000006d0187c11 */ /* 0x000fca000f8e10ff */
[----:B0-----:R-:W3:Y:S04]  /*7d50*/  LDL.64 R28, [R1+0x350] ;  /* 0x00035000011c7983 */ /* 0x001ee80000100a00 */
[----:B------:R-:W0:Y:S04]  /*7d60*/  LDS R2, [R24] ;  /* 0x0000000018027984 */ /* 0x000e280000000800 */
[----:B0-----:R-:W0:Y:S02]  /*7d70*/  SHFL.BFLY PT, R3, R2, 0x2, 0x1f ;  /* 0x0c401f0002037f89 */ /* 0x001e2400000e0000 */
[----:B0-----:R-:W-:-:S05]  /*7d80*/  FMNMX R3, R2, R3, !PT ;  /* 0x0000000302037209 */ /* 0x001fca0007800000 */
[----:B------:R-:W0:Y:S02]  /*7d90*/  SHFL.BFLY PT, R2, R3, 0x1, 0x1f ;  /* 0x0c201f0003027f89 */ /* 0x000e2400000e0000 */
[----:B0-----:R-:W-:-:S05]  /*7da0*/  FMNMX R2, R3, R2, !PT ;  /* 0x0000000203027209 */ /* 0x001fca0007800000 */
[----:B------:R-:W-:Y:S01]  /*7db0*/  @!P0 STS [R24], R2 ;  /* 0x0000000218008388 */ /* 0x000fe20000000800 */
[----:B------:R-:W-:Y:S06]  /*7dc0*/  BAR.SYNC.DEFER_BLOCKING 0x0 ;  /* 0x0000000000007b1d */ /* 0x000fec0000010000 */
[----:B------:R-:W0:Y:S04]  /*7dd0*/  LDS R2, [R164] ;  /* 0x00000000a4027984 */ /* 0x000e280000000800 */
[----:B------:R-:W-:Y:S04]  /*7de0*/  LDS R25, [R164+0x100] ;  /* 0x00010000a4197984 */ /* 0x000fe80000000800 */
[----:B------:R-:W1:Y:S01]  /*7df0*/  LDS R3, [R164+0x80] ;  /* 0x00008000a4037984 */ /* 0x000e620000000800 */
[----:B0-----:R-:W-:-:S05]  /*7e00*/  FMNMX R2, R2, R180, !PT ;  /* 0x000000b402027209 */ /* 0x001fca0007800000 */
[--C-:B------:R-:W-:Y:S02]  /*7e10*/  FFMA R203, R20, UR9, -R2.reuse ;  /* 0x0000000914cb7c23 */ /* 0x100fe40008000802 */
[----:B------:R-:W0:Y:S01]  /*7e20*/  LDS R20, [R164+0x180] ;  /* 0x00018000a4147984 */ /* 0x000e220000000800 */
[--C-:B------:R-:W-:Y:S01]  /*7e30*/  FFMA R4, R4, UR9, -R2.reuse ;  /* 0x0000000904047c23 */ /* 0x100fe20008000802 */
[----:B------:R-:W-:-:S03]  /*7e40*/  FFMA R5, R5, UR9, -R2 ;  /* 0x0000000905057c23 */ /* 0x000fc60008000802 */
[----:B------:R-:W-:Y:S01]  /*7e50*/  FMUL R4, R4, 1.4426950216293334961 ;  /* 0x3fb8aa3b04047820 */ /* 0x000fe20000400000 */
[----:B------:R-:W-:Y:S01]  /*7e60*/  FMUL R5, R5, 1.4426950216293334961 ;  /* 0x3fb8aa3b05057820 */ /* 0x000fe20000400000 */
[----:B-1----:R-:W-:Y:S02]  /*7e70*/  FMNMX R3, R3, R179, !PT ;  /* 0x000000b303037209 */ /* 0x002fe40007800000 */
[----:B------:R1:W-:Y:S01]  /*7e80*/  MUFU.EX2 R195, R4 ;  /* 0x0000000400c37308 */ /* 0x0003e20000000800 */
[----:B------:R-:W-:-:S07]  /*7e90*/  FFMA R21, R21, UR9, -R2 ;  /* 0x0000000915157c23 */ /* 0x000fce0008000802 */
[----:B------:R0:W-:Y:S01]  /*7ea0*/  MUFU.EX2 R193, R5 ;  /* 0x0000000500c17308 */ /* 0x0001e20000000800 */
[----:B-1----:R-:W-:Y:S01]  /*7eb0*/  FMNMX R4, R25, R177, !PT ;  /* 0x000000b119047209 */ /* 0x002fe20007800000 */
[--C-:B------:R-:W-:Y:S01]  /*7ec0*/  FFMA R22, R22, UR9, -R3.reuse ;  /* 0x0000000916167c23 */ /* 0x100fe20008000803 */
[----:B------:R-:W-:-:S03]  /*7ed0*/  FFMA R23, R23, UR9, -R3 ;  /* 0x0000000917177c23 */ /* 0x000fc60008000803 */
[--C-:B------:R-:W-:Y:S01]  /*7ee0*/  FFMA R16, R16, UR9, -R4.reuse ;  /* 0x0000000910107c23 */ /* 0x100fe20008000804 */
[--C-:B------:R-:W-:Y:S01]  /*7ef0*/  FFMA R17, R17, UR9, -R4.reuse ;  /* 0x0000000911117c23 */ /* 0x100fe20008000804 */
[----:B------:R-:W-:Y:S01]  /*7f00*/  FMUL R203, R203, 1.4426950216293334961 ;  /* 0x3fb8aa3bcbcb7820 */ /* 0x000fe20000400000 */
[----:B------:R-:W-:Y:S01]  /*7f10*/  FFMA R12, R12, UR9, -R4 ;  /* 0x000000090c0c7c23 */ /* 0x000fe20008000804 */
[----:B------:R-:W-:Y:S01]  /*7f20*/  FMUL R16, R16, 1.4426950216293334961 ;  /* 0x3fb8aa3b10107820 */ /* 0x000fe20000400000 */
[----:B------:R-:W-:Y:S01]  /*7f30*/  FMUL R17, R17, 1.4426950216293334961 ;  /* 0x3fb8aa3b11117820 */ /* 0x000fe20000400000 */
[----:B------:R-:W-:Y:S01]  /*7f40*/  FMUL R21, R21, 1.4426950216293334961 ;  /* 0x3fb8aa3b15157820 */ /* 0x000fe20000400000 */
[----:B------:R-:W-:Y:S01]  /*7f50*/  FMUL R22, R22, 1.4426950216293334961 ;  /* 0x3fb8aa3b16167820 */ /* 0x000fe20000400000 */
[----:B------:R-:W-:Y:S01]  /*7f60*/  FMUL R23, R23, 1.4426950216293334961 ;  /* 0x3fb8aa3b17177820 */ /* 0x000fe20000400000 */
[----:B0-----:R-:W-:Y:S01]  /*7f70*/  FMNMX R5, R20, R176, !PT ;  /* 0x000000b014057209 */ /* 0x001fe20007800000 */
[----:B------:R-:W-:-:S04]  /*7f80*/  FFMA R6, R6, UR9, -R3 ;  /* 0x0000000906067c23 */ /* 0x000fc80008000803 */
[--C-:B------:R-:W-:Y:S01]  /*7f90*/  FFMA R18, R18, UR9, -R5.reuse ;  /* 0x0000000912127c23 */ /* 0x100fe20008000805 */
[--C-:B------:R-:W-:Y:S01]  /*7fa0*/  FFMA R19, R19, UR9, -R5.reuse ;  /* 0x0000000913137c23 */ /* 0x100fe20008000805 */
[----:B------:R-:W-:Y:S02]  /*7fb0*/  FFMA R14, R14, UR9, -R5 ;  /* 0x000000090e0e7c23 */ /* 0x000fe40008000805 */
[----:B------:R-:W-:Y:S01]  /*7fc0*/  FMUL R18, R18, 1.4426950216293334961 ;  /* 0x3fb8aa3b12127820 */ /* 0x000fe20000400000 */
[----:B------:R-:W-:Y:S01]  /*7fd0*/  FMUL R19, R19, 1.4426950216293334961 ;  /* 0x3fb8aa3b13137820 */ /* 0x000fe20000400000 */
[----:B------:R-:W-:Y:S01]  /*7fe0*/  MUFU.EX2 R187, R16 ;  /* 0x0000001000bb7308 */ /* 0x000fe20000000800 */
[----:B------:R-:W-:Y:S01]  /*7ff0*/  FMUL R12, R12, 1.4426950216293334961 ;  /* 0x3fb8aa3b0c0c7820 */ /* 0x000fe20000400000 */
[----:B------:R-:W-:Y:S01]  /*8000*/  FFMA R13, R13, UR9, -R4 ;  /* 0x000000090d0d7c23 */ /* 0x000fe20008000804 */
[----:B------:R-:W-:Y:S01]  /*8010*/  FFMA R7, R7, UR9, -R3 ;  /* 0x0000000907077c23 */ /* 0x000fe20008000803 */
[----:B------:R-:W-:Y:S01]  /*8020*/  FMUL R6, R6, 1.4426950216293334961 ;  /* 0x3fb8aa3b06067820 */ /* 0x000fe20000400000 */
[----:B------:R-:W-:Y:S01]  /*8030*/  FMUL R14, R14, 1.4426950216293334961 ;  /* 0x3fb8aa3b0e0e7820 */ /* 0x000fe20000400000 */
[----:B------:R-:W-:-:S02]  /*8040*/  FFMA R15, R15, UR9, -R5 ;  /* 0x000000090f0f7c23 */ /* 0x000fc40008000805 */
[----:B------:R-:W0:Y:S01]  /*8050*/  MUFU.EX2 R185, R17 ;  /* 0x0000001100b97308 */ /* 0x000e220000000800 */
[----:B------:R-:W-:Y:S01]  /*8060*/  FMUL R13, R13, 1.4426950216293334961 ;  /* 0x3fb8aa3b0d0d7820 */ /* 0x000fe20000400000 */
[----:B------:R-:W-:Y:S01]  /*8070*/  FMUL R7, R7, 1.4426950216293334961 ;  /* 0x3fb8aa3b07077820 */ /* 0x000fe20000400000 */
[----:B------:R-:W-:-:S05]  /*8080*/  FMUL R15, R15, 1.4426950216293334961 ;  /* 0x3fb8aa3b0f0f7820 */ /* 0x000fca0000400000 */
[----:B------:R-:W-:Y:S08]  /*8090*/  MUFU.EX2 R203, R203 ;  /* 0x000000cb00cb7308 */ /* 0x000ff00000000800 */
[----:B------:R-:W1:Y:S08]  /*80a0*/  MUFU.EX2 R201, R21 ;  /* 0x0000001500c97308 */ /* 0x000e700000000800 */
[----:B------:R-:W-:Y:S08]  /*80b0*/  MUFU.EX2 R199, R22 ;  /* 0x0000001600c77308 */ /* 0x000ff00000000800 */
[----:B------:R-:W5:Y:S08]  /*80c0*/  MUFU.EX2 R197, R23 ;  /* 0x0000001700c57308 */ /* 0x000f700000000800 */
[----:B------:R-:W-:Y:S08]  /*80d0*/  MUFU.EX2 R183, R18 ;  /* 0x0000001200b77308 */ /* 0x000ff00000000800 */
[----:B------:R-:W4:Y:S08]  /*80e0*/  MUFU.EX2 R181, R19 ;  /* 0x0000001300b57308 */ /* 0x000f300000000800 */
[----:B------:R-:W2:Y:S08]  /*80f0*/  MUFU.EX2 R175, R12 ;  /* 0x0000000c00af7308 */ /* 0x000eb00000000800 */
[----:B------:R-:W2:Y:S08]  /*8100*/  MUFU.EX2 R191, R6 ;  /* 0x0000000600bf7308 */ /* 0x000eb00000000800 */
[----:B------:R-:W3:Y:S08]  /*8110*/  MUFU.EX2 R171, R14 ;  /* 0x0000000e00ab7308 */ /* 0x000ef00000000800 */
[----:B------:R0:W3:Y:S08]  /*8120*/  MUFU.EX2 R173, R13 ;  /* 0x0000000d00ad7308 */ /* 0x0000f00000000800 */
[----:B------:R-:W3:Y:S08]  /*8130*/  MUFU.EX2 R189, R7 ;  /* 0x0000000700bd7308 */ /* 0x000ef00000000800 */
[----:B------:R-:W3:Y:S01]  /*8140*/  MUFU.EX2 R169, R15 ;  /* 0x0000000f00a97308 */ /* 0x000ee20000000800 */
[----:B0-----:R-:W-:Y:S01]  /*8150*/  FADD R13, R187, R185 ;  /* 0x000000b9bb0d7221 */ /* 0x001fe20000000000 */
[----:B-1----:R-:W-:Y:S01]  /*8160*/  FADD R16, R203, R201 ;  /* 0x000000c9cb107221 */ /* 0x002fe20000000000 */
[----:B-----5:R-:W-:Y:S01]  /*8170*/  FADD R14, R199, R197 ;  /* 0x000000c5c70e7221 */ /* 0x020fe20000000000 */
[----:B----4-:R-:W-:Y:S01]  /*8180*/  FADD R12, R183, R181 ;  /* 0x000000b5b70c7221 */ /* 0x010fe20000000000 */
[----:B--2---:R-:W-:Y:S01]  /*8190*/  FADD R13, R175, R13 ;  /* 0x0000000daf0d7221 */ /* 0x004fe20000000000 */
[----:B------:R-:W-:Y:S01]  /*81a0*/  FADD R16, R195, R16 ;  /* 0x00000010c3107221 */ /* 0x000fe20000000000 */
[----:B------:R-:W-:Y:S01]  /*81b0*/  FADD R14, R191, R14 ;  /* 0x0000000ebf0e7221 */ /* 0x000fe20000000000 */
[----:B---3--:R-:W-:Y:S01]  /*81c0*/  FADD R12, R171, R12 ;  /* 0x0000000cab0c7221 */ /* 0x008fe20000000000 */
[----:B------:R-:W-:Y:S01]  /*81d0*/  FADD R13, R173, R13 ;  /* 0x0000000dad0d7221 */ /* 0x000fe20000000000 */
[----:B------:R-:W-:Y:S01]  /*81e0*/  FADD R16, R193, R16 ;  /* 0x00000010c1107221 */ /* 0x000fe20000000000 */
[----:B------:R-:W-:Y:S01]  /*81f0*/  FADD R14, R189, R14 ;  /* 0x0000000ebd0e7221 */ /* 0x000fe20000000000 */
[----:B------:R-:W-:Y:S01]  /*8200*/  IMAD.WIDE R20, R11, 0x2, R132 ;  /* 0x000000020b147825 */ /* 0x000fe200078e0284 */
[----:B------:R-:W2:Y:S03]  /*8210*/  LDL.64 R22, [R1+0x348] ;  /* 0x0003480001167983 */ /* 0x000ea60000100a00 */
[----:B------:R-:W-:Y:S01]  /*8220*/  FADD R12, R169, R12 ;  /* 0x0000000ca90c7221 */ /* 0x000fe20000000000 */
[----:B------:R-:W0:Y:S04]  /*8230*/  SHFL.BFLY PT, R6, R13, 0x2, 0x1f ;  /* 0x0c401f000d067f89 */ /* 0x000e2800000e0000 */
[----:B------:R-:W1:Y:S04]  /*8240*/  SHFL.BFLY PT, R17, R16, 0x2, 0x1f ;  /* 0x0c401f0010117f89 */ /* 0x000e6800000e0000 */
[----:B------:R-:W3:Y:S04]  /*8250*/  SHFL.BFLY PT, R15, R14, 0x2, 0x1f ;  /* 0x0c401f000e0f7f89 */ /* 0x000ee800000e0000 */
[----:B------:R-:W4:Y:S01]  /*8260*/  SHFL.BFLY PT, R7, R12, 0x2, 0x1f ;  /* 0x0c401f000c077f89 */ /* 0x000f2200000e0000 */
[----:B0-----:R-:W-:Y:S01]  /*8270*/  FADD R6, R13, R6 ;  /* 0x000000060d067221 */ /* 0x001fe20000000000 */
[----:B-1----:R-:W-:Y:S01]  /*8280*/  FADD R17, R16, R17 ;  /* 0x0000001110117221 */ /* 0x002fe20000000000 */
[----:B---3--:R-:W-:Y:S01]  /*8290*/  FADD R15, R14, R15 ;  /* 0x0000000f0e0f7221 */ /* 0x008fe20000000000 */
[----:B----4-:R-:W-:-:S03]  /*82a0*/  FADD R13, R12, R7 ;  /* 0x000000070c0d7221 */ /* 0x010fc60000000000 */
[----:B------:R-:W0:Y:S04]  /*82b0*/  SHFL.BFLY PT, R16, R17, 0x1, 0x1f ;  /* 0x0c201f0011107f89 */ /* 0x000e2800000e0000 */
[----:B------:R-:W1:Y:S04]  /*82c0*/  SHFL.BFLY PT, R14, R15, 0x1, 0x1f ;  /* 0x0c201f000f0e7f89 */ /* 0x000e6800000e0000 */
[----:B------:R-:W3:Y:S04]  /*82d0*/  SHFL.BFLY PT, R12, R6, 0x1, 0x1f ;  /* 0x0c201f00060c7f89 */ /* 0x000ee800000e0000 */
[----:B------:R-:W4:Y:S01]  /*82e0*/  SHFL.BFLY PT, R7, R13, 0x1, 0x1f ;  /* 0x0c201f000d077f89 */ /* 0x000f2200000e0000 */
[----:B0-----:R-:W-:Y:S01]  /*82f0*/  FADD R16, R17, R16 ;  /* 0x0000001011107221 */ /* 0x001fe20000000000 */
[----:B------:R-:W-:Y:S01]  /*8300*/  BAR.SYNC.DEFER_BLOCKING 0x0 ;  /* 0x0000000000007b1d */ /* 0x000fe20000010000 */
[----:B-1----:R-:W-:Y:S01]  /*8310*/  FADD R14, R15, R14 ;  /* 0x0000000e0f0e7221 */ /* 0x002fe20000000000 */
[----:B---3--:R-:W-:Y:S01]  /*8320*/  FADD R12, R6, R12 ;  /* 0x0000000c060c7221 */ /* 0x008fe20000000000 */
[----:B----4-:R-:W-:-:S03]  /*8330*/  FADD R7, R13, R7 ;  /* 0x000000070d077221 */ /* 0x010fc60000000000 */
[----:B------:R-:W-:Y:S04]  /*8340*/  @!P0 STS [R0], R16 ;  /* 0x0000001000008388 */ /* 0x000fe80000000800 */
[----:B------:R-:W-:Y:S04]  /*8350*/  @!P0 STS [R0+0x80], R14 ;  /* 0x0000800e00008388 */ /* 0x000fe80000000800 */
[----:B------:R-:W-:Y:S04]  /*8360*/  @!P0 STS [R0+0x100], R12 ;  /* 0x0001000c00008388 */ /* 0x000fe80000000800 */
[----:B------:R-:W-:Y:S01]  /*8370*/  @!P0 STS [R0+0x180], R7 ;  /* 0x0001800700008388 */ /* 0x000fe20000000800 */
[----:B------:R-:W-:Y:S06]  /*8380*/  BAR.SYNC.DEFER_BLOCKING 0x0 ;  /* 0x0000000000007b1d */ /* 0x000fec0000010000 */
[----:B------:R-:W0:Y:S04]  /*8390*/  LDS R0, [R24] ;  /* 0x0000000018007984 */ /* 0x000e280000000800 */
[----:B0-----:R-:W0:Y:S02]  /*83a0*/  SHFL.BFLY PT, R6, R0, 0x2, 0x1f ;  /* 0x0c401f0000067f89 */ /* 0x001e2400000e0000 */
[----:B0-----:R-:W-:-:S05]  /*83b0*/  FADD R6, R0, R6 ;  /* 0x0000000600067221 */ /* 0x001fca0000000000 */
[----:B------:R-:W0:Y:S02]  /*83c0*/  SHFL.BFLY PT, R0, R6, 0x1, 0x1f ;  /* 0x0c201f0006007f89 */ /* 0x000e2400000e0000 */
[----:B0-----:R-:W-:-:S05]  /*83d0*/  FADD R0, R6, R0 ;  /* 0x0000000006007221 */ /* 0x001fca0000000000 */
[----:B------:R0:W-:Y:S01]  /*83e0*/  @!P0 STS [R24], R0 ;  /* 0x0000000018008388 */ /* 0x0001e20000000800 */
[C---:B------:R-:W-:Y:S01]  /*83f0*/  IMAD.WIDE R6, R11.reuse, 0x2, R138 ;  /* 0x000000020b067825 */ /* 0x040fe200078e028a */
[----:B------:R-:W-:Y:S03]  /*8400*/  BAR.SYNC.DEFER_BLOCKING 0x0 ;  /* 0x0000000000007b1d */ /* 0x000fe60000010000 */
[----:B------:R-:W-:-:S03]  /*8410*/  IMAD.WIDE R12, R11, 0x2, R32 ;  /* 0x000000020b0c7825 */ /* 0x000fc600078e0220 */
[----:B------:R-:W3:Y:S04]  /*8420*/  LDL.64 R32, [R1+0x338] ;  /* 0x0003380001207983 */ /* 0x000ee80000100a00 */
[----:B0-----:R-:W4:Y:S01]  /*8430*/  LDL.64 R24, [R1+0x330] ;  /* 0x0003300001187983 */ /* 0x001f220000100a00 */
[----:B------:R-:W-:-:S03]  /*8440*/  IMAD.WIDE R16, R11, 0x2, R128 ;  /* 0x000000020b107825 */ /* 0x000fc600078e0280 */
[----:B------:R-:W5:Y:S04]  /*8450*/  LDL.64 R138, [R1+0x248] ;  /* 0x00024800018a7983 */ /* 0x000f680000100a00 */
[----:B------:R0:W5:Y:S04]  /*8460*/  LDG.E.U16 R31, desc[UR10][R12.64] ;  /* 0x0000000a0c1f7981 */ /* 0x000168000c1e1500 */
[----:B------:R-:W5:Y:S01]  /*8470*/  LDG.E.U16 R6, desc[UR10][R6.64] ;  /* 0x0000000a06067981 */ /* 0x000f62000c1e1500 */
[----:B------:R-:W-:-:S03]  /*8480*/  IMAD.WIDE R18, R11, 0x2, R130 ;  /* 0x000000020b127825 */ /* 0x000fc600078e0282 */
[----:B------:R-:W5:Y:S01]  /*8490*/  LDG.E.U16 R114, desc[UR10][R16.64] ;  /* 0x0000000a10727981 */ /* 0x000f62000c1e1500 */
[----:B0-----:R-:W-:-:S03]  /*84a0*/  IMAD.WIDE R12, R11, 0x2, R124 ;  /* 0x000000020b0c7825 */ /* 0x001fc600078e027c */
[----:B------:R-:W5:Y:S04]  /*84b0*/  LDL.64 R124, [R1+0x2a8] ;  /* 0x0002a800017c7983 */ /* 0x000f680000100a00 */
[----:B------:R0:W5:Y:S04]  /*84c0*/  LDG.E.U16 R7, desc[UR10][R20.64] ;  /* 0x0000000a14077981 */ /* 0x000168000c1e1500 */
[----:B------:R1:W5:Y:S01]  /*84d0*/  LDG.E.U16 R0, desc[UR10][R12.64] ;  /* 0x0000000a0c007981 */ /* 0x000362000c1e1500 */
[----:B0-----:R-:W-:-:S03]  /*84e0*/  IMAD.WIDE R20, R11, 0x2, R122 ;  /* 0x000000020b147825 */ /* 0x001fc600078e027a */
[----:B------:R-:W5:Y:S01]  /*84f0*/  LDL.64 R122, [R1+0x320] ;  /* 0x00032000017a7983 */ /* 0x000f620000100a00 */
[----:B-1----:R-:W-:-:S03]  /*8500*/  IMAD.WIDE R12, R11, 0x2, R26 ;  /* 0x000000020b0c7825 */ /* 0x002fc600078e021a */
[----:B------:R-:W5:Y:S01]  /*8510*/  LDL.64 R26, [R1+0x300] ;  /* 0x00030000011a7983 */ /* 0x000f620000100a00 */
[----:B------:R-:W-:-:S03]  /*8520*/  IMAD.WIDE R16, R11, 0x2, R34 ;  /* 0x000000020b107825 */ /* 0x000fc600078e0222 */
[----:B------:R-:W5:Y:S01]  /*8530*/  LDL.64 R34, [R1+0x308] ;  /* 0x0003080001227983 */ /* 0x000f620000100a00 */
[----:B------:R-:W-:-:S03]  /*8540*/  IMAD.WIDE R14, R11, 0x2, R134 ;  /* 0x000000020b0e7825 */ /* 0x000fc600078e0286 */
[----:B------:R0:W5:Y:S04]  /*8550*/  LDG.E.U16 R134, desc[UR10][R20.64] ;  /* 0x0000000a14867981 */ /* 0x000168000c1e1500 */
[----:B------:R1:W5:Y:S04]  /*8560*/  LDG.E.U16 R135, desc[UR10][R18.64] ;  /* 0x0000000a12877981 */ /* 0x000368000c1e1500 */
[----:B------:R1:W5:Y:S01]  /*8570*/  LDG.E.U16 R115, desc[UR10][R14.64] ;  /* 0x0000000a0e737981 */ /* 0x000362000c1e1500 */
[----:B0-----:R-:W-:-:S03]  /*8580*/  IMAD.WIDE R20, R11, 0x2, R42 ;  /* 0x000000020b147825 */ /* 0x001fc600078e022a */
[----:B------:R-:W5:Y:S01]  /*8590*/  LDL.64 R42, [R1+0x2e8] ;  /* 0x0002e800012a7983 */ /* 0x000f620000100a00 */
[----:B-1----:R-:W-:-:S03]  /*85a0*/  IMAD.WIDE R18, R11, 0x2, R120 ;  /* 0x000000020b127825 */ /* 0x002fc600078e0278 */
[----:B------:R-:W5:Y:S01]  /*85b0*/  LDL.64 R120, [R1+0x2d0] ;  /* 0x0002d00001787983 */ /* 0x000f620000100a00 */
[----:B------:R-:W-:-:S03]  /*85c0*/  IMAD.WIDE R14, R11, 0x2, R126 ;  /* 0x000000020b0e7825 */ /* 0x000fc600078e027e */
[----:B------:R-:W5:Y:S04]  /*85d0*/  LDG.E.U16 R113, desc[UR10][R18.64] ;  /* 0x0000000a12717981 */ /* 0x000f68000c1e1500 */
[----:B------:R0:W5:Y:S01]  /*85e0*/  LDG.E.U16 R30, desc[UR10][R14.64] ;  /* 0x0000000a0e1e7981 */ /* 0x000162000c1e1500 */
[----:B--2---:R-:W-:-:S03]  /*85f0*/  IMAD.WIDE R22, R11, 0x2, R22 ;  /* 0x000000020b167825 */ /* 0x004fc600078e0216 */
[----:B------:R-:W2:Y:S04]  /*8600*/  LDL.64 R126, [R1+0x2b0] ;  /* 0x0002b000017e7983 */ /* 0x000ea80000100a00 */
[----:B------:R-:W2:Y:S01]  /*8610*/  LDG.E.U16 R112, desc[UR10][R22.64] ;  /* 0x0000000a16707981 */ /* 0x000ea2000c1e1500 */
[----:B0-----:R-:W-:-:S03]  /*8620*/  IMAD.WIDE R14, R11, 0x2, R28 ;  /* 0x000000020b0e7825 */ /* 0x001fc600078e021c */
[----:B------:R-:W2:Y:S04]  /*8630*/  LDG.E.U16 R29, desc[UR10][R16.64] ;  /* 0x0000000a101d7981 */ /* 0x000ea8000c1e1500 */
[----:B------:R0:W2:Y:S04]  /*8640*/  LDG.E.U16 R133, desc[UR10][R14.64] ;  /* 0x0000000a0e857981 */ /* 0x0000a8000c1e1500 */
[----:B------:R1:W2:Y:S01]  /*8650*/  LDG.E.U16 R28, desc[UR10][R20.64] ;  /* 0x0000000a141c7981 */ /* 0x0002a2000c1e1500 */
[----:B------:R-:W-:-:S03]  /*8660*/  IMAD.WIDE R116, R11, 0x2, R136 ;  /* 0x000000020b747825 */ /* 0x000fc600078e0288 */
[----:B------:R-:W2:Y:S01]  /*8670*/  LDL.64 R136, [R1+0x228] ;  /* 0x0002280001887983 */ /* 0x000ea20000100a00 */
[----:B0-----:R-:W-:-:S03]  /*8680*/  IMAD.WIDE R14, R11, 0x2, R40 ;  /* 0x000000020b0e7825 */ /* 0x001fc600078e0228 */
[----:B------:R-:W2:Y:S01]  /*8690*/  LDL.64 R40, [R1+0x2c8] ;  /* 0x0002c80001287983 */ /* 0x000ea20000100a00 */
[----:B-1----:R-:W-:-:S03]  /*86a0*/  IMAD.WIDE R20, R11, 0x2, R38 ;  /* 0x000000020b147825 */ /* 0x002fc600078e0226 */
[----:B------:R-:W2:Y:S04]  /*86b0*/  LDG.E.U16 R47, desc[UR10][R14.64] ;  /* 0x0000000a0e2f7981 */ /* 0x000ea8000c1e1500 */
[----:B------:R-:W2:Y:S04]  /*86c0*/  LDL.64 R38, [R1+0x2c0] ;  /* 0x0002c00001267983 */ /* 0x000ea80000100a00 */
[----:B------:R-:W2:Y:S04]  /*86d0*/  LDG.E.U16 R150, desc[UR10][R20.64] ;  /* 0x0000000a14967981 */ /* 0x000ea8000c1e1500 */
[----:B------:R-:W2:Y:S04]  /*86e0*/  LDG.E.U16 R116, desc[UR10][R116.64] ;  /* 0x0000000a74747981 */ /* 0x000ea8000c1e1500 */
[----:B------:R-:W2:Y:S01]  /*86f0*/  LDG.E.U16 R12, desc[UR10][R12.64] ;  /* 0x0000000a0c0c7981 */ /* 0x000ea2000c1e1500 */
[----:B---3--:R-:W-:-:S03]  /*8700*/  IMAD.WIDE R18, R11, 0x2, R32 ;  /* 0x000000020b127825 */ /* 0x008fc600078e0220 */
[----:B------:R-:W3:Y:S01]  /*8710*/  LDL.64 R32, [R1+0x2e0] ;  /* 0x0002e00001207983 */ /* 0x000ee20000100a00 */
[----:B----4-:R-:W-:-:S03]  /*8720*/  IMAD.WIDE R16, R11, 0x2, R24 ;  /* 0x000000020b107825 */ /* 0x010fc600078e0218 */
[----:B------:R-:W4:Y:S04]  /*8730*/  LDL.64 R24, [R1+0x2d8] ;  /* 0x0002d80001187983 */ /* 0x000f280000100a00 */
[----:B------:R0:W4:Y:S04]  /*8740*/  LDG.E.U16 R151, desc[UR10][R18.64] ;  /* 0x0000000a12977981 */ /* 0x000128000c1e1500 */
[----:B------:R1:W4:Y:S01]  /*8750*/  LDG.E.U16 R132, desc[UR10][R16.64] ;  /* 0x0000000a10847981 */ /* 0x000322000c1e1500 */
[----:B0-----:R-:W-:-:S03]  /*8760*/  IMAD.WIDE R18, R11, 0x2, R36 ;  /* 0x000000020b127825 */ /* 0x001fc600078e0224 */
[----:B------:R-:W4:Y:S04]  /*8770*/  LDL.64 R36, [R1+0x2b8] ;  /* 0x0002b80001247983 */ /* 0x000f280000100a00 */
[----:B------:R-:W4:Y:S01]  /*8780*/  LDG.E.U16 R131, desc[UR10][R18.64] ;  /* 0x0000000a12837981 */ /* 0x000f22000c1e1500 */
[----:B-----5:R-:W-:-:S03]  /*8790*/  IMAD.WIDE R22, R11, 0x2, R122 ;  /* 0x000000020b167825 */ /* 0x020fc600078e027a */
[----:B------:R-:W5:Y:S01]  /*87a0*/  LDL.64 R122, [R1+0x298] ;  /* 0x00029800017a7983 */ /* 0x000f620000100a00 */
[----:B------:R-:W-:-:S03]  /*87b0*/  IMAD.WIDE R14, R11, 0x2, R26 ;  /* 0x000000020b0e7825 */ /* 0x000fc600078e021a */
[----:B------:R0:W5:Y:S01]  /*87c0*/  LDG.E.U16 R27, desc[UR10][R22.64] ;  /* 0x0000000a161b7981 */ /* 0x000162000c1e1500 */
[----:B-1----:R-:W-:-:S03]  /*87d0*/  IMAD.WIDE R16, R11, 0x2, R34 ;  /* 0x000000020b107825 */ /* 0x002fc600078e0222 */
[----:B------:R-:W5:Y:S04]  /*87e0*/  LDL.64 R34, [R1+0x2a0] ;  /* 0x0002a00001227983 */ /* 0x000f680000100a00 */
[----:B------:R-:W5:Y:S01]  /*87f0*/  LDG.E.U16 R46, desc[UR10][R16.64] ;  /* 0x0000000a102e7981 */ /* 0x000f62000c1e1500 */
[----:B0-----:R-:W-:-:S03]  /*8800*/  IMAD.WIDE R22, R11, 0x2, R118 ;  /* 0x000000020b167825 */ /* 0x001fc600078e0276 */
[----:B------:R-:W5:Y:S04]  /*8810*/  LDL.64 R118, [R1+0x290] ;  /* 0x0002900001767983 */ /* 0x000f680000100a00 */
[----:B------:R0:W5:Y:S01]  /*8820*/  LDG.E.U16 R149, desc[UR10][R22.64] ;  /* 0x0000000a16957981 */ /* 0x000162000c1e1500 */
[----:B------:R-:W-:-:S03]  /*8830*/  IMAD.WIDE R18, R11, 0x2, R42 ;  /* 0x000000020b127825 */ /* 0x000fc600078e022a */
[----:B------:R-:W5:Y:S01]  /*8840*/  LDL.64 R42, [R1+0x288] ;  /* 0x00028800012a7983 */ /* 0x000f620000100a00 */
[----:B------:R-:W-:-:S03]  /*8850*/  IMAD.WIDE R20, R11, 0x2, R44 ;  /* 0x000000020b147825 */ /* 0x000fc600078e022c */
[----:B------:R-:W5:Y:S01]  /*8860*/  LDG.E.U16 R26, desc[UR10][R14.64] ;  /* 0x0000000a0e1a7981 */ /* 0x000f62000c1e1500 */
[----:B0-----:R-:W-:-:S03]  /*8870*/  IMAD.WIDE R22, R11, 0x2, R120 ;  /* 0x000000020b167825 */ /* 0x001fc600078e0278 */
[----:B------:R-:W5:Y:S04]  /*8880*/  LDL.64 R120, [R1+0x278] ;  /* 0x0002780001787983 */ /* 0x000f680000100a00 */
[----:B------:R-:W5:Y:S04]  /*8890*/  LDG.E.U16 R130, desc[UR10][R20.64] ;  /* 0x0000000a14827981 */ /* 0x000f68000c1e1500 */
[----:B------:R-:W5:Y:S04]  /*88a0*/  LDG.E.U16 R45, desc[UR10][R18.64] ;  /* 0x0000000a122d7981 */ /* 0x000f68000c1e1500 */
[----:B------:R0:W5:Y:S02]  /*88b0*/  LDG.E.U16 R129, desc[UR10][R22.64] ;  /* 0x0000000a16817981 */ /* 0x000164000c1e1500 */
[----:B0-----:R-:W-:-:S02]  /*88c0*/  IMAD.WIDE R22, R11, 0x2, R124 ;  /* 0x000000020b167825 */ /* 0x001fc400078e027c */
[----:B------:R-:W5:Y:S02]  /*88d0*/  LDL.64 R124, [R1+0x240] ;  /* 0x00024000017c7983 */ /* 0x000f640000100a00 */
[C---:B--2---:R-:W-:Y:S02]  /*88e0*/  IMAD.WIDE R20, R11.reuse, 0x2, R40 ;  /* 0x000000020b147825 */ /* 0x044fe400078e0228 */
[----:B------:R-:W2:Y:S04]  /*88f0*/  LDL.64 R40, [R1+0x270] ;  /* 0x0002700001287983 */ /* 0x000ea80000100a00 */
[----:B------:R-:W2:Y:S01]  /*8900*/  LDG.E.U16 R44, desc[UR10][R20.64] ;  /* 0x0000000a142c7981 */ /* 0x000ea2000c1e1500 */
[----:B------:R-:W-:-:S03]  /*8910*/  IMAD.WIDE R18, R11, 0x2, R38 ;  /* 0x000000020b127825 */ /* 0x000fc600078e0226 */
[----:B------:R-:W2:Y:S01]  /*8920*/  LDL.64 R38, [R1+0x268] ;  /* 0x0002680001267983 */ /* 0x000ea20000100a00 */
[----:B---3--:R-:W-:-:S03]  /*8930*/  IMAD.WIDE R16, R11, 0x2, R32 ;  /* 0x000000020b107825 */ /* 0x008fc600078e0220 */
[----:B------:R-:W3:Y:S01]  /*8940*/  LDL.64 R32, [R1+0x280] ;  /* 0x0002800001207983 */ /* 0x000ee20000100a00 */
[----:B----4-:R-:W-:-:S03]  /*8950*/  IMAD.WIDE R14, R11, 0x2, R24 ;  /* 0x000000020b0e7825 */ /* 0x010fc600078e0218 */
[----:B------:R0:W4:Y:S04]  /*8960*/  LDG.E.U16 R25, desc[UR10][R16.64] ;  /* 0x0000000a10197981 */ /* 0x000128000c1e1500 */
[----:B------:R1:W4:Y:S04]  /*8970*/  LDG.E.U16 R148, desc[UR10][R14.64] ;  /* 0x0000000a0e947981 */ /* 0x000328000c1e1500 */
[----:B------:R-:W4:Y:S01]  /*8980*/  LDG.E.U16 R24, desc[UR10][R18.64] ;  /* 0x0000000a12187981 */ /* 0x000f22000c1e1500 */
[----:B0-----:R-:W-:-:S03]  /*8990*/  IMAD.WIDE R16, R11, 0x2, R36 ;  /* 0x000000020b107825 */ /* 0x001fc600078e0224 */
[----:B------:R-:W4:Y:S01]  /*89a0*/  LDL.64 R36, [R1+0x260] ;  /* 0x0002600001247983 */ /* 0x000f220000100a00 */
[----:B-1----:R-:W-:-:S03]  /*89b0*/  IMAD.WIDE R14, R11, 0x2, R126 ;  /* 0x000000020b0e7825 */ /* 0x002fc600078e027e */
[----:B------:R0:W4:Y:S04]  /*89c0*/  LDG.E.U16 R147, desc[UR10][R16.64] ;  /* 0x0000000a10937981 */ /* 0x000128000c1e1500 */
[----:B------:R1:W4:Y:S01]  /*89d0*/  LDG.E.U16 R128, desc[UR10][R14.64] ;  /* 0x0000000a0e807981 */ /* 0x000322000c1e1500 */
[----:B-----5:R-:W-:-:S03]  /*89e0*/  IMAD.WIDE R20, R11, 0x2, R34 ;  /* 0x000000020b147825 */ /* 0x020fc600078e0222 */
[----:B------:R-:W5:Y:S01]  /*89f0*/  LDL.64 R34, [R1+0x258] ;  /* 0x0002580001227983 */ /* 0x000f620000100a00 */
[----:B0-----:R-:W-:-:S03]  /*8a00*/  IMAD.WIDE R16, R11, 0x2, R118 ;  /* 0x000000020b107825 */ /* 0x001fc600078e0276 */
[----:B------:R-:W5:Y:S01]  /*8a10*/  LDL.64 R118, [R1+0x238] ;  /* 0x0002380001767983 */ /* 0x000f620000100a00 */
[----:B------:R-:W-:-:S03]  /*8a20*/  IMAD.WIDE R18, R11, 0x2, R122 ;  /* 0x000000020b127825 */ /* 0x000fc600078e027a */
[----:B------:R-:W5:Y:S01]  /*8a30*/  LDG.E.U16 R127, desc[UR10][R16.64] ;  /* 0x0000000a107f7981 */ /* 0x000f62000c1e1500 */
[----:B-1----:R-:W-:-:S03]  /*8a40*/  IMAD.WIDE R14, R11, 0x2, R42 ;  /* 0x000000020b0e7825 */ /* 0x002fc600078e022a */
[----:B------:R-:W5:Y:S04]  /*8a50*/  LDG.E.U16 R43, desc[UR10][R22.64] ;  /* 0x0000000a162b7981 */ /* 0x000f68000c1e1500 */
[----:B------:R-:W5:Y:S04]  /*8a60*/  LDG.E.U16 R42, desc[UR10][R14.64] ;  /* 0x0000000a0e2a7981 */ /* 0x000f68000c1e1500 */
[----:B------:R-:W5:Y:S04]  /*8a70*/  LDG.E.U16 R146, desc[UR10][R18.64] ;  /* 0x0000000a12927981 */ /* 0x000f68000c1e1500 */
[----:B------:R0:W5:Y:S04]  /*8a80*/  LDG.E.U16 R23, desc[UR10][R20.64] ;  /* 0x0000000a14177981 */ /* 0x000168000c1e1500 */
[----:B------:R-:W5:Y:S01]  /*8a90*/  LDL.64 R122, [R1+0x220] ;  /* 0x00022000017a7983 */ /* 0x000f620000100a00 */
[----:B0-----:R-:W-:-:S03]  /*8aa0*/  IMAD.WIDE R20, R11, 0x2, R120 ;  /* 0x000000020b147825 */ /* 0x001fc600078e0278 */
[----:B------:R-:W5:Y:S04]  /*8ab0*/  LDL.64 R120, [R1+0x218] ;  /* 0x0002180001787983 */ /* 0x000f680000100a00 */
[----:B------:R-:W5:Y:S01]  /*8ac0*/  LDG.E.U16 R145, desc[UR10][R20.64] ;  /* 0x0000000a14917981 */ /* 0x000f62000c1e1500 */
[----:B--2---:R-:W-:-:S05]  /*8ad0*/  IMAD.WIDE R18, R11, 0x2, R40 ;  /* 0x000000020b127825 */ /* 0x004fca00078e0228 */
[----:B------:R0:W2:Y:S01]  /*8ae0*/  LDG.E.U16 R126, desc[UR10][R18.64] ;  /* 0x0000000a127e7981 */ /* 0x0000a2000c1e1500 */
[----:B------:R-:W-:-:S03]  /*8af0*/  IMAD.WIDE R16, R11, 0x2, R38 ;  /* 0x000000020b107825 */ /* 0x000fc600078e0226 */
[----:B------:R-:W2:Y:S04]  /*8b00*/  LDL.64 R38, [R1+0x210] ;  /* 0x0002100001267983 */ /* 0x000ea80000100a00 */
[----:B------:R1:W2:Y:S01]  /*8b10*/  LDG.E.U16 R41, desc[UR10][R16.64] ;  /* 0x0000000a10297981 */ /* 0x0002a2000c1e1500 */
[----:B0-----:R-:W-:-:S03]  /*8b20*/  IMAD.WIDE R18, R11, 0x2, R138 ;  /* 0x000000020b127825 */ /* 0x001fc600078e028a */
[----:B------:R-:W2:Y:S04]  /*8b30*/  LDL.64 R138, [R1+0x1e0] ;  /* 0x0001e000018a7983 */ /* 0x000ea80000100a00 */
[----:B------:R-:W2:Y:S01]  /*8b40*/  LDG.E.U16 R40, desc[UR10][R18.64] ;  /* 0x0000000a12287981 */ /* 0x000ea2000c1e1500 */
[----:B-1----:R-:W-:-:S05]  /*8b50*/  IMAD.WIDE R16, R11, 0x2, R124 ;  /* 0x000000020b107825 */ /* 0x002fca00078e027c */
[----:B------:R-:W2:Y:S01]  /*8b60*/  LDG.E.U16 R20, desc[UR10][R16.64] ;  /* 0x0000000a10147981 */ /* 0x000ea2000c1e1500 */
[----:B---3--:R-:W-:-:S05]  /*8b70*/  IMAD.WIDE R32, R11, 0x2, R32 ;  /* 0x000000020b207825 */ /* 0x008fca00078e0220 */
[----:B------:R0:W3:Y:S01]  /*8b80*/  LDG.E.U16 R22, desc[UR10][R32.64] ;  /* 0x0000000a20167981 */ /* 0x0000e2000c1e1500 */
[----:B----4-:R-:W-:-:S03]  /*8b90*/  IMAD.WIDE R14, R11, 0x2, R36 ;  /* 0x000000020b0e7825 */ /* 0x010fc600078e0224 */
[----:B------:R-:W4:Y:S04]  /*8ba0*/  LDL.64 R36, [R1+0x208] ;  /* 0x0002080001247983 */ /* 0x000f280000100a00 */
[----:B------:R5:W3:Y:S01]  /*8bb0*/  LDG.E.U16 R21, desc[UR10][R14.64] ;  /* 0x0000000a0e157981 */ /* 0x000ae2000c1e1500 */
[----:B0-----:R-:W-:-:S03]  /*8bc0*/  IMAD.WIDE R32, R11, 0x2, R140 ;  /* 0x000000020b207825 */ /* 0x001fc600078e028c */
[----:B------:R-:W3:Y:S04]  /*8bd0*/  LDL.64 R140, [R1+0x1e8] ;  /* 0x0001e800018c7983 */ /* 0x000ee80000100a00 */
[----:B------:R-:W3:Y:S01]  /*8be0*/  LDG.E.U16 R125, desc[UR10][R32.64] ;  /* 0x0000000a207d7981 */ /* 0x000ee2000c1e1500 */
[----:B-----5:R-:W-:-:S03]  /*8bf0*/  IMAD.WIDE R14, R11, 0x2, R118 ;  /* 0x000000020b0e7825 */ /* 0x020fc600078e0276 */
[----:B------:R-:W5:Y:S01]  /*8c00*/  LDL.64 R118, [R1+0x1d8] ;  /* 0x0001d80001767983 */ /* 0x000f620000100a00 */
[----:B------:R-:W-:-:S03]  /*8c10*/  IMAD.WIDE R34, R11, 0x2, R34 ;  /* 0x000000020b227825 */ /* 0x000fc600078e0222 */
[----:B------:R-:W5:Y:S04]  /*8c20*/  LDG.E.U16 R143, desc[UR10][R14.64] ;  /* 0x0000000a0e8f7981 */ /* 0x000f68000c1e1500 */
[----:B------:R0:W5:Y:S02]  /*8c30*/  LDG.E.U16 R144, desc[UR10][R34.64] ;  /* 0x0000000a22907981 */ /* 0x000164000c1e1500 */
[C---:B0-----:R-:W-:Y:S02]  /*8c40*/  IMAD.WIDE R34, R11.reuse, 0x2, R152 ;  /* 0x000000020b227825 */ /* 0x041fe400078e0298 */
[----:B------:R-:W5:Y:S02]  /*8c50*/  LDL.64 R152, [R1+0x1c8] ;  /* 0x0001c80001987983 */ /* 0x000f640000100a00 */
[----:B------:R-:W-:-:S02]  /*8c60*/  IMAD.WIDE R16, R11, 0x2, R120 ;  /* 0x000000020b107825 */ /* 0x000fc400078e0278 */
[----:B------:R0:W5:Y:S04]  /*8c70*/  LDG.E.U16 R124, desc[UR10][R34.64] ;  /* 0x0000000a227c7981 */ /* 0x000168000c1e1500 */
[----:B------:R-:W5:Y:S01]  /*8c80*/  LDL.64 R120, [R1+0x1c0] ;  /* 0x0001c00001787983 */ /* 0x000f620000100a00 */
[----:B------:R-:W-:-:S03]  /*8c90*/  IMAD.WIDE R32, R11, 0x2, R136 ;  /* 0x000000020b207825 */ /* 0x000fc600078e0288 */
[----:B------:R1:W5:Y:S01]  /*8ca0*/  LDG.E.U16 R142, desc[UR10][R16.64] ;  /* 0x0000000a108e7981 */ /* 0x000362000c1e1500 */
[----:B------:R-:W-:-:S03]  /*8cb0*/  IMAD.WIDE R18, R11, 0x2, R122 ;  /* 0x000000020b127825 */ /* 0x000fc600078e027a */
[----:B------:R-:W5:Y:S01]  /*8cc0*/  LDL.64 R136, [R1+0x1b8] ;  /* 0x0001b80001887983 */ /* 0x000f620000100a00 */
[----:B0-----:R-:W-:-:S03]  /*8cd0*/  IMAD.WIDE R34, R11, 0x2, R162 ;  /* 0x000000020b227825 */ /* 0x001fc600078e02a2 */
[----:B------:R-:W5:Y:S01]  /*8ce0*/  LDL.64 R162, [R1+0x1a8] ;  /* 0x0001a80001a27983 */ /* 0x000f620000100a00 */
[----:B-1----:R-:W-:-:S03]  /*8cf0*/  IMAD.WIDE R16, R11, 0x2, R158 ;  /* 0x000000020b107825 */ /* 0x002fc600078e029e */
[----:B------:R-:W5:Y:S01]  /*8d00*/  LDL.64 R158, [R1+0x188] ;  /* 0x00018800019e7983 */ /* 0x000f620000100a00 */
[----:B--2---:R-:W-:-:S03]  /*8d10*/  IMAD.WIDE R14, R11, 0x2, R38 ;  /* 0x000000020b0e7825 */ /* 0x004fc600078e0226 */
[----:B------:R0:W2:Y:S04]  /*8d20*/  LDG.E.U16 R122, desc[UR10][R16.64] ;  /* 0x0000000a107a7981 */ /* 0x0000a8000c1e1500 */
[----:B------:R-:W2:Y:S04]  /*8d30*/  LDG.E.U16 R123, desc[UR10][R14.64] ;  /* 0x0000000a0e7b7981 */ /* 0x000ea8000c1e1500 */
[----:B------:R1:W2:Y:S01]  /*8d40*/  LDG.E.U16 R39, desc[UR10][R32.64] ;  /* 0x0000000a20277981 */ /* 0x0002a2000c1e1500 */
[----:B0-----:R-:W-:-:S03]  /*8d50*/  IMAD.WIDE R16, R11, 0x2, R138 ;  /* 0x000000020b107825 */ /* 0x001fc600078e028a */
[----:B------:R-:W2:Y:S04]  /*8d60*/  LDL.64 R138, [R1+0x198] ;  /* 0x00019800018a7983 */ /* 0x000ea80000100a00 */
[----:B------:R-:W2:Y:S01]  /*8d70*/  LDG.E.U16 R19, desc[UR10][R18.64] ;  /* 0x0000000a12137981 */ /* 0x000ea2000c1e1500 */
[----:B-1----:R-:W-:-:S03]  /*8d80*/  IMAD.WIDE R32, R11, 0x2, R160 ;  /* 0x000000020b207825 */ /* 0x002fc600078e02a0 */
[----:B------:R-:W2:Y:S04]  /*8d90*/  LDL.64 R160, [R1+0x1a0] ;  /* 0x0001a00001a07983 */ /* 0x000ea80000100a00 */
[----:B------:R-:W2:Y:S04]  /*8da0*/  LDG.E.U16 R17, desc[UR10][R16.64] ;  /* 0x0000000a10117981 */ /* 0x000ea8000c1e1500 */
[----:B------:R0:W2:Y:S02]  /*8db0*/  LDG.E.U16 R18, desc[UR10][R34.64] ;  /* 0x0000000a22127981 */ /* 0x0000a4000c1e1500 */
[----:B0-----:R-:W-:-:S02]  /*8dc0*/  IMAD.WIDE R34, R11, 0x2, R216 ;  /* 0x000000020b227825 */ /* 0x001fc400078e02d8 */
[----:B------:R-:W2:Y:S02]  /*8dd0*/  LDL.64 R216, [R1+0x148] ;  /* 0x0001480001d87983 */ /* 0x000ea40000100a00 */
[----:B----4-:R-:W-:-:S05]  /*8de0*/  IMAD.WIDE R36, R11, 0x2, R36 ;  /* 0x000000020b247825 */ /* 0x010fca00078e0224 */
[----:B------:R-:W4:Y:S01]  /*8df0*/  LDG.E.U16 R38, desc[UR10][R36.64] ;  /* 0x0000000a24267981 */ /* 0x000f22000c1e1500 */
[----:B---3--:R-:W-:-:S03]  /*8e00*/  IMAD.WIDE R14, R11, 0x2, R140 ;  /* 0x000000020b0e7825 */ /* 0x008fc600078e028c */
[----:B------:R-:W3:Y:S04]  /*8e10*/  LDG.E.U16 R141, desc[UR10][R32.64] ;  /* 0x0000000a208d7981 */ /* 0x000ee8000c1e1500 */
[----:B------:R-:W4:Y:S01]  /*8e20*/  LDG.E.U16 R37, desc[UR10][R14.64] ;  /* 0x0000000a0e257981 */ /* 0x000f22000c1e1500 */
[----:B-----5:R-:W-:-:S05]  /*8e30*/  IMAD.WIDE R118, R11, 0x2, R118 ;  /* 0x000000020b767825 */ /* 0x020fca00078e0276 */
[----:B------:R0:W5:Y:S02]  /*8e40*/  LDG.E.U16 R140, desc[UR10][R118.64] ;  /* 0x0000000a768c7981 */ /* 0x000164000c1e1500 */
[C---:B0-----:R-:W-:Y:S02]  /*8e50*/  IMAD.WIDE R118, R11.reuse, 0x2, R166 ;  /* 0x000000020b767825 */ /* 0x041fe400078e02a6 */
[----:B------:R-:W3:Y:S02]  /*8e60*/  LDL.64 R166, [R1+0x168] ;  /* 0x0001680001a67983 */ /* 0x000ee40000100a00 */
[C---:B------:R-:W-:Y:S02]  /*8e70*/  IMAD.WIDE R32, R11.reuse, 0x2, R152 ;  /* 0x000000020b207825 */ /* 0x040fe400078e0298 */
[----:B------:R-:W4:Y:S04]  /*8e80*/  LDL.64 R152, [R1+0x180] ;  /* 0x0001800001987983 */ /* 0x000f280000100a00 */
[----:B------:R-:W5:Y:S01]  /*8e90*/  LDG.E.U16 R36, desc[UR10][R32.64] ;  /* 0x0000000a20247981 */ /* 0x000f62000c1e1500 */
[----:B------:R-:W-:-:S03]  /*8ea0*/  IMAD.WIDE R14, R11, 0x2, R120 ;  /* 0x000000020b0e7825 */ /* 0x000fc600078e0278 */
[----:B------:R0:W5:Y:S04]  /*8eb0*/  LDG.E.U16 R120, desc[UR10][R118.64] ;  /* 0x0000000a76787981 */ /* 0x000168000c1e1500 */
[----:B------:R1:W5:Y:S01]  /*8ec0*/  LDG.E.U16 R121, desc[UR10][R34.64] ;  /* 0x0000000a22797981 */ /* 0x000362000c1e1500 */
[----:B------:R-:W-:-:S03]  /*8ed0*/  IMAD.WIDE R136, R11, 0x2, R136 ;  /* 0x000000020b887825 */ /* 0x000fc600078e0288 */
[----:B------:R-:W5:Y:S01]  /*8ee0*/  LDG.E.U16 R16, desc[UR10][R14.64] ;  /* 0x0000000a0e107981 */ /* 0x000f62000c1e1500 */
[----:B0-----:R-:W-:-:S03]  /*8ef0*/  IMAD.WIDE R118, R11, 0x2, R214 ;  /* 0x000000020b767825 */ /* 0x001fc600078e02d6 */
[----:B------:R-:W5:Y:S01]  /*8f00*/  LDL.64 R214, [R1+0x150] ;  /* 0x0001500001d67983 */ /* 0x000f620000100a00 */
[----:B-1----:R-:W-:-:S03]  /*8f10*/  IMAD.WIDE R34, R11, 0x2, R162 ;  /* 0x000000020b227825 */ /* 0x002fc600078e02a2 */
[----:B------:R-:W5:Y:S01]  /*8f20*/  LDL.64 R162, [R1+0x160] ;  /* 0x0001600001a27983 */ /* 0x000f620000100a00 */
[----:B------:R-:W-:-:S03]  /*8f30*/  IMAD.WIDE R158, R11, 0x2, R158 ;  /* 0x000000020b9e7825 */ /* 0x000fc600078e029e */
[----:B------:R-:W5:Y:S04]  /*8f40*/  LDG.E.U16 R35, desc[UR10][R34.64] ;  /* 0x0000000a22237981 */ /* 0x000f68000c1e1500 */
[----:B------:R-:W5:Y:S01]  /*8f50*/  LDG.E.U16 R119, desc[UR10][R118.64] ;  /* 0x0000000a76777981 */ /* 0x000f62000c1e1500 */
[----:B--2---:R-:W-:-:S03]  /*8f60*/  IMAD.WIDE R32, R11, 0x2, R138 ;  /* 0x000000020b207825 */ /* 0x004fc600078e028a */
[----:B------:R-:W2:Y:S04]  /*8f70*/  LDG.E.U16 R34, desc[UR10][R158.64] ;  /* 0x0000000a9e227981 */ /* 0x000ea8000c1e1500 */
[----:B------:R0:W2:Y:S04]  /*8f80*/  LDG.E.U16 R139, desc[UR10][R136.64] ;  /* 0x0000000a888b7981 */ /* 0x0000a8000c1e1500 */
[----:B------:R1:W2:Y:S01]  /*8f90*/  LDG.E.U16 R138, desc[UR10][R32.64] ;  /* 0x0000000a208a7981 */ /* 0x0002a2000c1e1500 */
[----:B0-----:R-:W-:-:S03]  /*8fa0*/  IMAD.WIDE R136, R11, 0x2, R220 ;  /* 0x000000020b887825 */ /* 0x001fc600078e02dc */
[----:B------:R-:W2:Y:S01]  /*8fb0*/  LDL.64 R220, [R1+0x138] ;  /* 0x0001380001dc7983 */ /* 0x000ea20000100a00 */
[----:B-1----:R-:W-:-:S03]  /*8fc0*/  IMAD.WIDE R32, R11, 0x2, R218 ;  /* 0x000000020b207825 */ /* 0x002fc600078e02da */
[----:B------:R-:W2:Y:S01]  /*8fd0*/  LDL.64 R218, [R1+0x130] ;  /* 0x0001300001da7983 */ /* 0x000ea20000100a00 */
[----:B------:R-:W-:-:S03]  /*8fe0*/  IMAD.WIDE R14, R11, 0x2, R160 ;  /* 0x000000020b0e7825 */ /* 0x000fc600078e02a0 */
[----:B------:R-:W2:Y:S04]  /*8ff0*/  LDL.64 R160, [R1+0x158] ;  /* 0x0001580001a07983 */ /* 0x000ea80000100a00 */
[----:B------:R3:W2:Y:S04]  /*9000*/  LDG.E.U16 R118, desc[UR10][R32.64] ;  /* 0x0000000a20767981 */ /* 0x0006a8000c1e1500 */
[----:B------:R-:W2:Y:S04]  /*9010*/  LDG.E.U16 R15, desc[UR10][R14.64] ;  /* 0x0000000a0e0f7981 */ /* 0x000ea8000c1e1500 */
[----:B------:R-:W2:Y:S01]  /*9020*/  LDG.E.U16 R137, desc[UR10][R136.64] ;  /* 0x0000000a88897981 */ /* 0x000ea2000c1e1500 */
[----:B---3--:R-:W-:-:S03]  /*9030*/  IMAD.WIDE R32, R11, 0x2, R166 ;  /* 0x000000020b207825 */ /* 0x008fc600078e02a6 */
[----:B------:R-:W3:Y:S01]  /*9040*/  LDL.64 R166, [R1+0x128] ;  /* 0x0001280001a67983 */ /* 0x000ee20000100a00 */
[----:B----4-:R-:W-:-:S03]  /*9050*/  IMAD.WIDE R152, R11, 0x2, R152 ;  /* 0x000000020b987825 */ /* 0x010fc600078e0298 */
[----:B------:R-:W4:Y:S04]  /*9060*/  LDG.E.U16 R33, desc[UR10][R32.64] ;  /* 0x0000000a20217981 */ /* 0x000f28000c1e1500 */
[----:B------:R0:W4:Y:S02]  /*9070*/  LDG.E.U16 R14, desc[UR10][R152.64] ;  /* 0x0000000a980e7981 */ /* 0x000124000c1e1500 */
[C---:B0-----:R-:W-:Y:S02]  /*9080*/  IMAD.WIDE R152, R11.reuse, 0x2, R216 ;  /* 0x000000020b987825 */ /* 0x041fe400078e02d8 */
[----:B------:R-:W4:Y:S04]  /*9090*/  LDL.64 R216, [R1+0x108] ;  /* 0x0001080001d87983 */ /* 0x000f280000100a00 */
[----:B------:R0:W4:Y:S01]  /*90a0*/  LDG.E.U16 R32, desc[UR10][R152.64] ;  /* 0x0000000a98207981 */ /* 0x000122000c1e1500 */
[----:B-----5:R-:W-:-:S03]  /*90b0*/  IMAD.WIDE R158, R11, 0x2, R214 ;  /* 0x000000020b9e7825 */ /* 0x020fc600078e02d6 */
[----:B------:R-:W5:Y:S01]  /*90c0*/  LDL.64 R214, [R1+0x118] ;  /* 0x0001180001d67983 */ /* 0x000f620000100a00 */
[----:B0-----:R-:W-:-:S03]  /*90d0*/  IMAD.WIDE R152, R11, 0x2, R224 ;  /* 0x000000020b987825 */ /* 0x001fc600078e02e0 */
[----:B------:R-:W5:Y:S04]  /*90e0*/  LDL.64 R224, [R1+0xf0] ;  /* 0x0000f00001e07983 */ /* 0x000f680000100a00 */
[----:B------:R2:W5:Y:S01]  /*90f0*/  LDG.E.U16 R117, desc[UR10][R158.64] ;  /* 0x0000000a9e757981 */ /* 0x000562000c1e1500 */
[----:B------:R-:W-:-:S03]  /*9100*/  IMAD.WIDE R162, R11, 0x2, R162 ;  /* 0x000000020ba27825 */ /* 0x000fc600078e02a2 */
[----:B------:R-:W5:Y:S04]  /*9110*/  LDG.E.U16 R152, desc[UR10][R152.64] ;  /* 0x0000000a98987981 */ /* 0x000f68000c1e1500 */
[----:B------:R-:W5:Y:S01]  /*9120*/  LDG.E.U16 R13, desc[UR10][R162.64] ;  /* 0x0000000aa20d7981 */ /* 0x000f62000c1e1500 */
[----:B--2---:R-:W-:-:S03]  /*9130*/  IMAD.WIDE R158, R11, 0x2, R220 ;  /* 0x000000020b9e7825 */ /* 0x004fc600078e02dc */
[----:B------:R-:W2:Y:S04]  /*9140*/  LDL.64 R220, [R1+0xd8] ;  /* 0x0000d80001dc7983 */ /* 0x000ea80000100a00 */
[----:B------:R-:W2:Y:S01]  /*9150*/  LDG.E.U16 R153, desc[UR10][R158.64] ;  /* 0x0000000a9e997981 */ /* 0x000ea2000c1e1500 */
[----:B------:R-:W-:-:S05]  /*9160*/  IMAD.WIDE R160, R11, 0x2, R160 ;  /* 0x000000020ba07825 */ /* 0x000fca00078e02a0 */
[----:B------:R0:W2:Y:S02]  /*9170*/  LDG.E.U16 R136, desc[UR10][R160.64] ;  /* 0x0000000aa0887981 */ /* 0x0000a4000c1e1500 */
[C---:B0-----:R-:W-:Y:S02]  /*9180*/  IMAD.WIDE R160, R11.reuse, 0x2, R218 ;  /* 0x000000020ba07825 */ /* 0x041fe400078e02da */
[----:B------:R-:W2:Y:S04]  /*9190*/  LDL.64 R218, [R1+0xb8] ;  /* 0x0000b80001da7983 */ /* 0x000ea80000100a00 */
[----:B------:R0:W2:Y:S02]  /*91a0*/  LDG.E.U16 R165, desc[UR10][R160.64] ;  /* 0x0000000aa0a57981 */ /* 0x0000a4000c1e1500 */
[----:B0-----:R-:W-:-:S02]  /*91b0*/  IMAD.WIDE R160, R11, 0x2, R232 ;  /* 0x000000020ba07825 */ /* 0x001fc400078e02e8 */
[----:B------:R-:W2:Y:S04]  /*91c0*/  LDL.64 R232, [R1+0xe8] ;  /* 0x0000e80001e87983 */ /* 0x000ea80000100a00 */
[----:B------:R-:W2:Y:S01]  /*91d0*/  LDG.E.U16 R168, desc[UR10][R160.64] ;  /* 0x0000000aa0a87981 */ /* 0x000ea2000c1e1500 */
[----:B---3--:R-:W-:-:S05]  /*91e0*/  IMAD.WIDE R162, R11, 0x2, R166 ;  /* 0x000000020ba27825 */ /* 0x008fca00078e02a6 */
[----:B------:R4:W3:Y:S02]  /*91f0*/  LDG.E.U16 R166, desc[UR10][R162.64] ;  /* 0x0000000aa2a67981 */ /* 0x0008e4000c1e1500 */
[C---:B----4-:R-:W-:Y:S02]  /*9200*/  IMAD.WIDE R162, R11.reuse, 0x2, R216 ;  /* 0x000000020ba27825 */ /* 0x050fe400078e02d8 */
[----:B------:R-:W4:Y:S04]  /*9210*/  LDL.64 R216, [R1+0x78] ;  /* 0x0000780001d87983 */ /* 0x000f280000100a00 */
[----:B------:R2:W3:Y:S01]  /*9220*/  LDG.E.U16 R170, desc[UR10][R162.64] ;  /* 0x0000000aa2aa7981 */ /* 0x0004e2000c1e1500 */
[----:B-----5:R-:W-:-:S03]  /*9230*/  IMAD.WIDE R158, R11, 0x2, R214 ;  /* 0x000000020b9e7825 */ /* 0x020fc600078e02d6 */
[----:B------:R-:W5:Y:S01]  /*9240*/  LDL.64 R214, [R1+0x98] ;  /* 0x0000980001d67983 */ /* 0x000f620000100a00 */
[----:B------:R-:W-:-:S03]  /*9250*/  IMAD.WIDE R160, R11, 0x2, R224 ;  /* 0x000000020ba07825 */ /* 0x000fc600078e02e0 */
[----:B------:R-:W3:Y:S04]  /*9260*/  LDL.64 R224, [R1+0x38] ;  /* 0x0000380001e07983 */ /* 0x000ee80000100a00 */
[----:B------:R-:W3:Y:S04]  /*9270*/  LDG.E.U16 R174, desc[UR10][R160.64] ;  /* 0x0000000aa0ae7981 */ /* 0x000ee8000c1e1500 */
[----:B------:R0:W3:Y:S01]  /*9280*/  LDG.E.U16 R167, desc[UR10][R158.64] ;  /* 0x0000000a9ea77981 */ /* 0x0000e2000c1e1500 */
[----:B--2---:R-:W-:-:S03]  /*9290*/  IMAD.WIDE R162, R11, 0x2, R220 ;  /* 0x000000020ba27825 */ /* 0x004fc600078e02dc */
[----:B------:R-:W2:Y:S01]  /*92a0*/  LDL.64 R220, [R1+0x18] ;  /* 0x0000180001dc7983 */ /* 0x000ea20000100a00 */
[----:B0-----:R-:W-:-:S03]  /*92b0*/  IMAD.WIDE R158, R11, 0x2, R228 ;  /* 0x000000020b9e7825 */ /* 0x001fc600078e02e4 */
[----:B------:R-:W2:Y:S04]  /*92c0*/  LDG.E.U16 R178, desc[UR10][R162.64] ;  /* 0x0000000aa2b27981 */ /* 0x000ea8000c1e1500 */
[----:B------:R-:W2:Y:S04]  /*92d0*/  LDL.64 R228, [R1+0xb0] ;  /* 0x0000b00001e47983 */ /* 0x000ea80000100a00 */
[----:B------:R0:W2:Y:S02]  /*92e0*/  LDG.E.U16 R172, desc[UR10][R158.64] ;  /* 0x0000000a9eac7981 */ /* 0x0000a4000c1e1500 */
[----:B0-----:R-:W-:-:S02]  /*92f0*/  IMAD.WIDE R158, R11, 0x2, R218 ;  /* 0x000000020b9e7825 */ /* 0x001fc400078e02da */
[----:B------:R-:W2:Y:S04]  /*9300*/  LDL.64 R218, [R1+0x90] ;  /* 0x0000900001da7983 */ /* 0x000ea80000100a00 */
[----:B------:R-:W2:Y:S01]  /*9310*/  LDG.E.U16 R182, desc[UR10][R158.64] ;  /* 0x0000000a9eb67981 */ /* 0x000ea2000c1e1500 */
[----:B----4-:R-:W-:-:S03]  /*9320*/  IMAD.WIDE R162, R11, 0x2, R216 ;  /* 0x000000020ba27825 */ /* 0x010fc600078e02d8 */
[----:B------:R-:W4:Y:S01]  /*9330*/  LDL.64 R216, [R1+0x70] ;  /* 0x0000700001d87983 */ /* 0x000f220000100a00 */
[----:B-----5:R-:W-:-:S03]  /*9340*/  IMAD.WIDE R160, R11, 0x2, R214 ;  /* 0x000000020ba07825 */ /* 0x020fc600078e02d6 */
[----:B------:R-:W5:Y:S04]  /*9350*/  LDG.E.U16 R186, desc[UR10][R162.64] ;  /* 0x0000000aa2ba7981 */ /* 0x000f68000c1e1500 */
[----:B------:R-:W4:Y:S04]  /*9360*/  LDL.64 R214, [R1+0xd0] ;  /* 0x0000d00001d67983 */ /* 0x000f280000100a00 */
[----:B------:R3:W5:Y:S02]  /*9370*/  LDG.E.U16 R184, desc[UR10][R160.64] ;  /* 0x0000000aa0b87981 */ /* 0x000764000c1e1500 */
[----:B---3--:R-:W-:-:S02]  /*9380*/  IMAD.WIDE R160, R11, 0x2, R224 ;  /* 0x000000020ba07825 */ /* 0x008fc400078e02e0 */
[----:B------:R-:W3:Y:S02]  /*9390*/  LDL.64 R224, [R1+0x50] ;  /* 0x0000500001e07983 */ /* 0x000ee40000100a00 */
[C---:B------:R-:W-:Y:S02]  /*93a0*/  IMAD.WIDE R158, R11.reuse, 0x2, R236 ;  /* 0x000000020b9e7825 */ /* 0x040fe400078e02ec */
[----:B------:R-:W5:Y:S04]  /*93b0*/  LDG.E.U16 R190, desc[UR10][R160.64] ;  /* 0x0000000aa0be7981 */ /* 0x000f68000c1e1500 */
[----:B------:R0:W5:Y:S04]  /*93c0*/  LDG.E.U16 R188, desc[UR10][R158.64] ;  /* 0x0000000a9ebc7981 */ /* 0x000168000c1e1500 */
[----:B------:R-:W5:Y:S01]  /*93d0*/  LDL.64 R236, [R1+0xc8] ;  /* 0x0000c80001ec7983 */ /* 0x000f620000100a00 */
[----:B--2---:R-:W-:-:S03]  /*93e0*/  IMAD.WIDE R162, R11, 0x2, R220 ;  /* 0x000000020ba27825 */ /* 0x004fc600078e02dc */
[----:B------:R-:W2:Y:S01]  /*93f0*/  LDL.64 R220, [R1+0x30] ;  /* 0x0000300001dc7983 */ /* 0x000ea20000100a00 */
[----:B0-----:R-:W-:-:S03]  /*9400*/  IMAD.WIDE R158, R11, 0x2, R250 ;  /* 0x000000020b9e7825 */ /* 0x001fc600078e02fa */
[----:B------:R0:W5:Y:S04]  /*9410*/  LDG.E.U16 R192, desc[UR10][R162.64] ;  /* 0x0000000aa2c07981 */ /* 0x000168000c1e1500 */
[----:B------:R-:W5:Y:S01]  /*9420*/  LDG.E.U16 R194, desc[UR10][R158.64] ;  /* 0x0000000a9ec27981 */ /* 0x000f62000c1e1500 */
[----:B------:R-:W-:-:S04]  /*9430*/  IMAD.WIDE R160, R11, 0x2, R234 ;  /* 0x000000020ba07825 */ /* 0x000fc800078e02ea */
[C---:B0-----:R-:W-:Y:S01]  /*9440*/  IMAD.WIDE R162, R11.reuse, 0x2, R232 ;  /* 0x000000020ba27825 */ /* 0x041fe200078e02e8 */
[----:B------:R0:W5:Y:S04]  /*9450*/  LDG.E.U16 R196, desc[UR10][R160.64] ;  /* 0x0000000aa0c47981 */ /* 0x000168000c1e1500 */
[----:B------:R-:W5:Y:S04]  /*9460*/  LDL.64 R232, [R1+0x68] ;  /* 0x0000680001e87983 */ /* 0x000f680000100a00 */
[----:B------:R1:W5:Y:S01]  /*9470*/  LDG.E.U16 R198, desc[UR10][R162.64] ;  /* 0x0000000aa2c67981 */ /* 0x000362000c1e1500 */
[----:B0-----:R-:W-:-:S03]  /*9480*/  IMAD.WIDE R160, R11, 0x2, R228 ;  /* 0x000000020ba07825 */ /* 0x001fc600078e02e4 */
[----:B------:R-:W5:Y:S04]  /*9490*/  LDL.64 R228, [R1+0x48] ;  /* 0x0000480001e47983 */ /* 0x000f680000100a00 */
[----:B------:R-:W5:Y:S01]  /*94a0*/  LDG.E.U16 R202, desc[UR10][R160.64] ;  /* 0x0000000aa0ca7981 */ /* 0x000f62000c1e1500 */
[----:B-1----:R-:W-:-:S03]  /*94b0*/  IMAD.WIDE R162, R11, 0x2, R218 ;  /* 0x000000020ba27825 */ /* 0x002fc600078e02da */
[----:B------:R-:W5:Y:S04]  /*94c0*/  LDL.64 R218, [R1+0xa8] ;  /* 0x0000a80001da7983 */ /* 0x000f680000100a00 */
[----:B------:R-:W5:Y:S01]  /*94d0*/  LDG.E.U16 R204, desc[UR10][R162.64] ;  /* 0x0000000aa2cc7981 */ /* 0x000f62000c1e1500 */
[----:B----4-:R-:W-:-:S03]  /*94e0*/  IMAD.WIDE R158, R11, 0x2, R214 ;  /* 0x000000020b9e7825 */ /* 0x010fc600078e02d6 */
[----:B------:R-:W4:Y:S04]  /*94f0*/  LDL.64 R214, [R1+0x10] ;  /* 0x0000100001d67983 */ /* 0x000f280000100a00 */
[----:B------:R0:W5:Y:S02]  /*9500*/  LDG.E.U16 R200, desc[UR10][R158.64] ;  /* 0x0000000a9ec87981 */ /* 0x000164000c1e1500 */
[C---:B0-----:R-:W-:Y:S02]  /*9510*/  IMAD.WIDE R158, R11.reuse, 0x2, R216 ;  /* 0x000000020b9e7825 */ /* 0x041fe400078e02d8 */
[----:B------:R-:W5:Y:S02]  /*9520*/  LDL.64 R216, [R1+0x88] ;  /* 0x0000880001d87983 */ /* 0x000f640000100a00 */
[----:B---3--:R-:W-:-:S02]  /*9530*/  IMAD.WIDE R160, R11, 0x2, R224 ;  /* 0x000000020ba07825 */ /* 0x008fc400078e02e0 */
[----:B------:R-:W3:Y:S04]  /*9540*/  LDL.64 R224, [R1+0x8] ;  /* 0x0000080001e07983 */ /* 0x000ee80000100a00 */
[----:B------:R-:W3:Y:S04]  /*9550*/  LDG.E.U16 R206, desc[UR10][R158.64] ;  /* 0x0000000a9ece7981 */ /* 0x000ee8000c1e1500 */
[----:B------:R0:W3:Y:S01]  /*9560*/  LDG.E.U16 R208, desc[UR10][R160.64] ;  /* 0x0000000aa0d07981 */ /* 0x0000e2000c1e1500 */
[----:B--2---:R-:W-:-:S03]  /*9570*/  IMAD.WIDE R162, R11, 0x2, R220 ;  /* 0x000000020ba27825 */ /* 0x004fc600078e02dc */
[----:B------:R-:W2:Y:S04]  /*9580*/  LDL.64 R220, [R1+0x28] ;  /* 0x0000280001dc7983 */ /* 0x000ea80000100a00 */
[----:B------:R1:W2:Y:S01]  /*9590*/  LDG.E.U16 R210, desc[UR10][R162.64] ;  /* 0x0000000aa2d27981 */ /* 0x0002a2000c1e1500 */
[----:B0-----:R-:W-:-:S04]  /*95a0*/  IMAD.WIDE R160, R11, 0x2, R248 ;  /* 0x000000020ba07825 */ /* 0x001fc800078e02f8 */
[----:B-1----:R-:W-:-:S04]  /*95b0*/  IMAD.WIDE R162, R11, 0x2, R230 ;  /* 0x000000020ba27825 */ /* 0x002fc800078e02e6 */
[C---:B----4-:R-:W-:Y:S02]  /*95c0*/  IMAD.WIDE R158, R11.reuse, 0x2, R214 ;  /* 0x000000020b9e7825 */ /* 0x050fe400078e02d6 */
[----:B------:R-:W4:Y:S04]  /*95d0*/  LDG.E.U16 R215, desc[UR10][R162.64] ;  /* 0x0000000aa2d77981 */ /* 0x000f28000c1e1500 */
[----:B------:R5:W4:Y:S04]  /*95e0*/  LDG.E.U16 R212, desc[UR10][R158.64] ;  /* 0x0000000a9ed47981 */ /* 0x000b28000c1e1500 */
[----:B------:R0:W4:Y:S01]  /*95f0*/  LDG.E.U16 R214, desc[UR10][R160.64] ;  /* 0x0000000aa0d67981 */ /* 0x000122000c1e1500 */
[----:B-----5:R-:W-:-:S03]  /*9600*/  IMAD.WIDE R158, R11, 0x2, R236 ;  /* 0x000000020b9e7825 */ /* 0x020fc600078e02ec */
[----:B------:R-:W5:Y:S01]  /*9610*/  LDL.64 R236, [R1+0x80] ;  /* 0x0000800001ec7983 */ /* 0x000f620000100a00 */
[----:B------:R-:W-:-:S03]  /*9620*/  IMAD.WIDE R162, R11, 0x2, R216 ;  /* 0x000000020ba27825 */ /* 0x000fc600078e02d8 */
[----:B------:R1:W4:Y:S01]  /*9630*/  LDG.E.U16 R216, desc[UR10][R158.64] ;  /* 0x0000000a9ed87981 */ /* 0x000322000c1e1500 */
[----:B0-----:R-:W-:-:S03]  /*9640*/  IMAD.WIDE R160, R11, 0x2, R218 ;  /* 0x000000020ba07825 */ /* 0x001fc600078e02da */
[----:B------:R-:W4:Y:S04]  /*9650*/  LDG.E.U16 R218, desc[UR10][R162.64] ;  /* 0x0000000aa2da7981 */ /* 0x000f28000c1e1500 */
[----:B------:R-:W4:Y:S01]  /*9660*/  LDG.E.U16 R217, desc[UR10][R160.64] ;  /* 0x0000000aa0d97981 */ /* 0x000f22000c1e1500 */
[----:B-1----:R-:W-:-:S03]  /*9670*/  IMAD.WIDE R158, R11, 0x2, R232 ;  /* 0x000000020b9e7825 */ /* 0x002fc600078e02e8 */
[----:B------:R-:W5:Y:S04]  /*9680*/  LDL.64 R232, [R1+0xe0] ;  /* 0x0000e00001e87983 */ /* 0x000f680000100a00 */
[----:B------:R3:W4:Y:S02]  /*9690*/  LDG.E.U16 R219, desc[UR10][R158.64] ;  /* 0x0000000a9edb7981 */ /* 0x000724000c1e1500 */
[----:B---3--:R-:W-:-:S05]  /*96a0*/  IMAD.WIDE R158, R11, 0x2, R224 ;  /* 0x000000020b9e7825 */ /* 0x008fca00078e02e0 */
[----:B------:R0:W3:Y:S04]  /*96b0*/  LDG.E.U16 R224, desc[UR10][R158.64] ;  /* 0x0000000a9ee07981 */ /* 0x0000e8000c1e1500 */
[----:B------:R-:W0:Y:S01]  /*96c0*/  LDL.64 R158, [R1+0x120] ;  /* 0x00012000019e7983 */ /* 0x000e220000100a00 */
[----:B------:R-:W-:-:S04]  /*96d0*/  IMAD.WIDE R160, R11, 0x2, R228 ;  /* 0x000000020ba07825 */ /* 0x000fc800078e02e4 */
[C---:B--2---:R-:W-:Y:S02]  /*96e0*/  IMAD.WIDE R162, R11.reuse, 0x2, R220 ;  /* 0x000000020ba27825 */ /* 0x044fe400078e02dc */
[----:B------:R1:W2:Y:S04]  /*96f0*/  LDG.E.U16 R220, desc[UR10][R160.64] ;  /* 0x0000000aa0dc7981 */ /* 0x0002a8000c1e1500 */
[----:B------:R1:W3:Y:S01]  /*9700*/  LDG.E.U16 R221, desc[UR10][R162.64] ;  /* 0x0000000aa2dd7981 */ /* 0x0002e2000c1e1500 */
[----:B0-----:R-:W-:-:S05]  /*9710*/  IMAD.WIDE R158, R11, 0x2, R158 ;  /* 0x000000020b9e7825 */ /* 0x001fca00078e029e */
[----:B------:R-:W3:Y:S04]  /*9720*/  LDG.E.U16 R229, desc[UR10][R158.64] ;  /* 0x0000000a9ee57981 */ /* 0x000ee8000c1e1500 */
[----:B------:R-:W4:Y:S01]  /*9730*/  LDL.64 R158, [R1+0xc0] ;  /* 0x0000c000019e7983 */ /* 0x000f220000100a00 */
[----:B-1----:R-:W-:-:S04]  /*9740*/  IMAD.WIDE R160, R11, 0x2, R242 ;  /* 0x000000020ba07825 */ /* 0x002fc800078e02f2 */
[C---:B------:R-:W-:Y:S01]  /*9750*/  IMAD.WIDE R162, R11.reuse, 0x2, R226 ;  /* 0x000000020ba27825 */ /* 0x040fe200078e02e2 */
[----:B------:R0:W3:Y:S04]  /*9760*/  LDG.E.U16 R225, desc[UR10][R160.64] ;  /* 0x0000000aa0e17981 */ /* 0x0000e8000c1e1500 */
[----:B------:R5:W3:Y:S01]  /*9770*/  LDG.E.U16 R228, desc[UR10][R162.64] ;  /* 0x0000000aa2e47981 */ /* 0x000ae2000c1e1500 */
[----:B0-----:R-:W-:-:S03]  /*9780*/  IMAD.WIDE R160, R11, 0x2, R246 ;  /* 0x000000020ba07825 */ /* 0x001fc600078e02f6 */
[----:B------:R-:W2:Y:S01]  /*9790*/  LDL.64 R246, [R1] ;  /* 0x0000000001f67983 */ /* 0x000ea20000100a00 */
[----:B-----5:R-:W-:-:S03]  /*97a0*/  IMAD.WIDE R162, R11, 0x2, R232 ;  /* 0x000000020ba27825 */ /* 0x020fc600078e02e8 */
[----:B------:R0:W5:Y:S04]  /*97b0*/  LDG.E.U16 R232, desc[UR10][R160.64] ;  /* 0x0000000aa0e87981 */ /* 0x000168000c1e1500 */
[----:B------:R1:W5:Y:S01]  /*97c0*/  LDG.E.U16 R233, desc[UR10][R162.64] ;  /* 0x0000000aa2e97981 */ /* 0x000362000c1e1500 */
[----:B0-----:R-:W-:-:S04]  /*97d0*/  IMAD.WIDE R160, R11, 0x2, R240 ;  /* 0x000000020ba07825 */ /* 0x001fc800078e02f0 */
[C---:B-1----:R-:W-:Y:S02]  /*97e0*/  IMAD.WIDE R162, R11.reuse, 0x2, R236 ;  /* 0x000000020ba27825 */ /* 0x042fe400078e02ec */
[----:B------:R-:W5:Y:S04]  /*97f0*/  LDG.E.U16 R237, desc[UR10][R160.64] ;  /* 0x0000000aa0ed7981 */ /* 0x000f68000c1e1500 */
[----:B------:R0:W5:Y:S04]  /*9800*/  LDG.E.U16 R240, desc[UR10][R162.64] ;  /* 0x0000000aa2f07981 */ /* 0x000168000c1e1500 */
[----:B------:R-:W3:Y:S01]  /*9810*/  LDL.64 R160, [R1+0x40] ;  /* 0x0000400001a07983 */ /* 0x000ee20000100a00 */
[----:B----4-:R-:W-:-:S05]  /*9820*/  IMAD.WIDE R158, R11, 0x2, R158 ;  /* 0x000000020b9e7825 */ /* 0x010fca00078e029e */
[----:B------:R-:W4:Y:S04]  /*9830*/  LDG.E.U16 R236, desc[UR10][R158.64] ;  /* 0x0000000a9eec7981 */ /* 0x000f28000c1e1500 */
[----:B------:R-:W2:Y:S01]  /*9840*/  LDL.64 R158, [R1+0x60] ;  /* 0x00006000019e7983 */ /* 0x000ea20000100a00 */
[----:B0-----:R-:W-:-:S05]  /*9850*/  IMAD.WIDE R162, R11, 0x2, R244 ;  /* 0x000000020ba27825 */ /* 0x001fca00078e02f4 */
[----:B------:R0:W4:Y:S02]  /*9860*/  LDG.E.U16 R245, desc[UR10][R162.64] ;  /* 0x0000000aa2f57981 */ /* 0x000124000c1e1500 */
[----:B0-----:R-:W-:-:S06]  /*9870*/  IMAD.WIDE R162, R11, 0x2, R222 ;  /* 0x000000020ba27825 */ /* 0x001fcc00078e02de */
[----:B------:R-:W4:Y:S01]  /*9880*/  LDG.E.U16 R162, desc[UR10][R162.64] ;  /* 0x0000000aa2a27981 */ /* 0x000f22000c1e1500 */
[----:B---3--:R-:W-:-:S05]  /*9890*/  IMAD.WIDE R160, R11, 0x2, R160 ;  /* 0x000000020ba07825 */ /* 0x008fca00078e02a0 */
[----:B------:R0:W3:Y:S02]  /*98a0*/  LDG.E.U16 R244, desc[UR10][R160.64] ;  /* 0x0000000aa0f47981 */ /* 0x0000e4000c1e1500 */
[----:B0-----:R-:W-:Y:S01]  /*98b0*/  IMAD.WIDE R160, R11, 0x2, R238 ;  /* 0x000000020ba07825 */ /* 0x001fe200078e02ee */
[----:B------:R-:W-:-:S03]  /*98c0*/  LOP3.LUT R163, R252, 0x3f, RZ, 0xc0, !PT ;  /* 0x0000003ffca37812 */ /* 0x000fc600078ec0ff */
[----:B--2---:R-:W-:-:S05]  /*98d0*/  IMAD.WIDE R158, R11, 0x2, R158 ;  /* 0x000000020b9e7825 */ /* 0x004fca00078e029e */
[----:B------:R0:W2:Y:S02]  /*98e0*/  LDG.E.U16 R241, desc[UR10][R158.64] ;  /* 0x0000000a9ef17981 */ /* 0x0000a4000c1e1500 */
[----:B0-----:R-:W-:Y:S02]  /*98f0*/  IMAD.WIDE R158, R11, 0x2, R246 ;  /* 0x000000020b9e7825 */ /* 0x001fe400078e02f6 */
[----:B------:R0:W3:Y:S04]  /*9900*/  LDG.E.U16 R247, desc[UR10][R160.64] ;  /* 0x0000000aa0f77981 */ /* 0x0000e8000c1e1500 */
[----:B------:R1:W3:Y:S01]  /*9910*/  LDG.E.U16 R246, desc[UR10][R158.64] ;  /* 0x0000000a9ef67981 */ /* 0x0002e2000c1e1500 */
[----:B0-----:R-:W0:Y:S03]  /*9920*/  S2R R160, SR_TID.X ;  /* 0x0000000000a07919 */ /* 0x001e260000002100 */
[----:B-1----:R-:W1:Y:S01]  /*9930*/  LDS R158, [R164] ;  /* 0x00000000a49e7984 */ /* 0x002e620000000800 */
[----:B------:R-:W-:Y:S01]  /*9940*/  FADD R161, -R2, R180 ;  /* 0x000000b402a17221 */ /* 0x000fe20000000100 */
[----:B------:R-:W-:-:S03]  /*9950*/  SHF.R.S32.HI R159, RZ, 0x6, R252 ;  /* 0x00000006ff9f7819 */ /* 0x000fc600000114fc */
[----:B------:R-:W-:Y:S01]  /*9960*/  FMUL R161, R161, 1.4426950216293334961 ;  /* 0x3fb8aa3ba1a17820 */ /* 0x000fe20000400000 */
[----:B------:R-:W-:Y:S02]  /*9970*/  SGXT R159, R159, 0x1 ;  /* 0x000000019f9f781a */ /* 0x000fe40000000200 */
[----:B------:R-:W-:-:S03]  /*9980*/  SHF.L.U32 R163, R163, 0x1, RZ ;  /* 0x00000001a3a37819 */ /* 0x000fc600000006ff */
[----:B------:R-:W1:Y:S01]  /*9990*/  MUFU.EX2 R161, R161 ;  /* 0x000000a100a17308 */ /* 0x000e620000000800 */
[----:B------:R-:W-:Y:S02]  /*99a0*/  LOP3.LUT R163, R163, 0x90, R159, 0x78, !PT ;  /* 0x00000090a3a37812 */ /* 0x000fe400078e789f */
[C---:B0-----:R-:W-:Y:S02]  /*99b0*/  LOP3.LUT R159, R160.reuse, 0x7, RZ, 0xc0, !PT ;  /* 0x00000007a09f7812 */ /* 0x041fe400078ec0ff */
[----:B------:R-:W-:-:S03]  /*99c0*/  SHF.L.U32 R180, R160, 0x7, RZ ;  /* 0x00000007a0b47819 */ /* 0x000fc600000006ff */
[----:B------:R-:W-:-:S05]  /*99d0*/  IMAD.SHL.U32 R159, R159, 0x10, RZ ;  /* 0x000000109f9f7824 */ /* 0x000fca00078e00ff */
[----:B------:R-:W-:Y:S01]  /*99e0*/  LOP3.LUT R159, R159, 0x780, R180, 0xf8, !PT ;  /* 0x000007809f9f7812 */ /* 0x000fe200078ef8b4 */
[----:B-1----:R-:W-:-:S03]  /*99f0*/  FFMA R211, R161, R211, R158 ;  /* 0x000000d3a1d37223 */ /* 0x002fc6000000009e */
[----:B------:R-:W-:Y:S01]  /*9a00*/  LOP3.LUT R159, R159, 0x10, R160, 0x78, !PT ;  /* 0x000000109f9f7812 */ /* 0x000fe200078e78a0 */
[----:B------:R-:W-:Y:S04]  /*9a10*/  LDS R158, [R164+0x100] ;  /* 0x00010000a49e7984 */ /* 0x000fe80000000800 */
[----:B------:R-:W-:Y:S04]  /*9a20*/  LDS R160, [R164+0x80] ;  /* 0x00008000a4a07984 */ /* 0x000fe80000000800 */
[----:B------:R-:W-:Y:S01]  /*9a30*/  LDS R164, [R164+0x180] ;  /* 0x00018000a4a47984 */ /* 0x000fe20000000800 */
[----:B------:R-:W-:Y:S01]  /*9a40*/  BAR.SYNC.DEFER_BLOCKING 0x0 ;  /* 0x0000000000007b1d */ /* 0x000fe20000010000 */
[----:B------:R-:W-:-:S02]  /*9a50*/  F2FP.F16.F32.PACK_AB R197, R197, R199 ;  /* 0x000000c7c5c5723e */ /* 0x000fc400000000ff */
[----:B------:R-:W-:Y:S02]  /*9a60*/  F2FP.F16.F32.PACK_AB R199, R189, R191 ;  /* 0x000000bfbdc7723e */ /* 0x000fe400000000ff */
[----:B------:R-:W-:Y:S02]  /*9a70*/  F2FP.F16.F32.PACK_AB R181, R181, R183 ;  /* 0x000000b7b5b5723e */ /* 0x000fe400000000ff */
[----:B------:R-:W-:Y:S02]  /*9a80*/  F2FP.F16.F32.PACK_AB R180, R185, R187 ;  /* 0x000000bbb9b4723e */ /* 0x000fe400000000ff */
[----:B------:R-:W-:Y:S01]  /*9a90*/  F2FP.F16.F32.PACK_AB R183, R169, R171 ;  /* 0x000000aba9b7723e */ /* 0x000fe200000000ff */
[----:B------:R0:W-:Y:S04]  /*9aa0*/  STS.U16 [R163+UR6+0x800], R0 ;  /* 0x00080000a3007988 */ /* 0x0001e80008000406 */
[----:B------:R1:W-:Y:S01]  /*9ab0*/  STS.U16 [R163+UR6], R6 ;  /* 0x00000006a3007988 */ /* 0x0003e20008000406 */
[----:B0-----:R-:W-:-:S03]  /*9ac0*/  LOP3.LUT R0, R163, 0x20, RZ, 0x3c, !PT ;  /* 0x00000020a3007812 */ /* 0x001fc600078e3cff */
[----:B------:R-:W-:Y:S01]  /*9ad0*/  STS.U16 [R163+UR6+0x400], R7 ;  /* 0x00040007a3007988 */ /* 0x000fe20008000406 */
[----:B-1----:R-:W-:-:S03]  /*9ae0*/  LOP3.LUT R6, R163, 0x40, RZ, 0x3c, !PT ;  /* 0x00000040a3067812 */ /* 0x002fc600078e3cff */
        /* <DEDUP_REMOVED lines=28> */
[----:B------:R1:W-:Y:S01]  /*9cb0*/  STS.U16 [R163+UR6+0x7c00], R196 ;  /* 0x007c00c4a3007988 */ /* 0x0003e20008000406 */
[----:B0-----:R-:W-:-:S03]  /*9cc0*/  F2FP.F16.F32.PACK_AB R182, R173, R175 ;  /* 0x000000afadb6723e */ /* 0x001fc600000000ff */
[----:B------:R-:W-:Y:S04]  /*9cd0*/  STS.U16 [R0+UR6+0x100], R116 ;  /* 0x0001007400007988 */ /* 0x000fe80008000406 */
[----:B------:R-:W-:Y:S01]  /*9ce0*/  STS.U16 [R0+UR6+0x500], R135 ;  /* 0x0005008700007988 */ /* 0x000fe20008000406 */
[----:B-1----:R-:W-:-:S03]  /*9cf0*/  LOP3.LUT R163, R163, 0x60, RZ, 0x3c, !PT ;  /* 0x00000060a3a37812 */ /* 0x002fc600078e3cff */
[----:B------:R-:W-:Y:S01]  /*9d00*/  STS.U16 [R0+UR6+0x900], R134 ;  /* 0x0009008600007988 */ /* 0x000fe20008000406 */
[----:B------:R-:W-:-:S03]  /*9d10*/  F2FP.F16.F32.PACK_AB R196, R201, R203 ;  /* 0x000000cbc9c4723e */ /* 0x000fc600000000ff */
        /* <DEDUP_REMOVED lines=31> */
[----:B0-----:R-:W-:-:S03]  /*9f10*/  F2FP.F16.F32.PACK_AB R198, R193, R195 ;  /* 0x000000c3c1c6723e */ /* 0x001fc600000000ff */
        /* <DEDUP_REMOVED lines=51> */
[----:B-----5:R-:W-:Y:S04]  /*a250*/  STS.U16 [R163+UR6+0x5700], R232 ;  /* 0x005700e8a3007988 */ /* 0x020fe80008000406 */
[----:B------:R-:W-:Y:S04]  /*a260*/  STS.U16 [R163+UR6+0x5b00], R233 ;  /* 0x005b00e9a3007988 */ /* 0x000fe80008000406 */
[----:B----4-:R-:W-:Y:S04]  /*a270*/  STS.U16 [R163+UR6+0x5f00], R236 ;  /* 0x005f00eca3007988 */ /* 0x010fe80008000406 */
[----:B------:R-:W-:Y:S04]  /*a280*/  STS.U16 [R163+UR6+0x6300], R237 ;  /* 0x006300eda3007988 */ /* 0x000fe80008000406 */
[----:B------:R-:W-:Y:S04]  /*a290*/  STS.U16 [R163+UR6+0x6700], R240 ;  /* 0x006700f0a3007988 */ /* 0x000fe80008000406 */
[----:B--2---:R-:W-:Y:S04]  /*a2a0*/  STS.U16 [R163+UR6+0x6b00], R241 ;  /* 0x006b00f1a3007988 */ /* 0x004fe80008000406 */
[----:B---3--:R-:W-:Y:S04]  /*a2b0*/  STS.U16 [R163+UR6+0x6f00], R244 ;  /* 0x006f00f4a3007988 */ /* 0x008fe80008000406 */
[----:B------:R-:W-:Y:S04]  /*a2c0*/  STS.U16 [R163+UR6+0x7300], R245 ;  /* 0x007300f5a3007988 */ /* 0x000fe80008000406 */
[----:B------:R-:W-:Y:S04]  /*a2d0*/  STS.U16 [R163+UR6+0x7700], R246 ;  /* 0x007700f6a3007988 */ /* 0x000fe80008000406 */
[----:B------:R-:W-:Y:S04]  /*a2e0*/  STS.U16 [R163+UR6+0x7b00], R247 ;  /* 0x007b00f7a3007988 */ /* 0x000fe80008000406 */
[----:B------:R-:W-:Y:S04]  /*a2f0*/  STS.U16 [R163+UR6+0x7f00], R162 ;  /* 0x007f00a2a3007988 */ /* 0x000fe80008000406 */
[----:B------:R-:W-:Y:S04]  /*a300*/  STSM.16.M88.4 [R213+0xc000], R196 ;  /* 0x00c000c4d5007844 */ /* 0x000fe80000000200 */
[----:B------:R-:W-:Y:S01]  /*a310*/  STSM.16.M88.4 [R213+0xc800], R180 ;  /* 0x00c800b4d5007844 */ /* 0x000fe20000000200 */
[----:B------:R-:W-:Y:S01]  /*a320*/  BAR.SYNC.DEFER_BLOCKING 0x0 ;  /* 0x0000000000007b1d */ /* 0x000fe20000010000 */
[----:B------:R-:W-:-:S04]  /*a330*/  FADD R0, -R3, R179 ;  /* 0x000000b303007221 */ /* 0x000fc80000000100 */
[----:B------:R-:W-:Y:S01]  /*a340*/  FMUL R0, R0, 1.4426950216293334961 ;  /* 0x3fb8aa3b00007820 */ /* 0x000fe20000400000 */
[----:B------:R-:W-:Y:S04]  /*a350*/  LDSM.16.M88.4 R112, [R159+UR6+0xc000] ;  /* 0x00c000069f70783b */ /* 0x000fe80008000200 */
[----:B------:R-:W1:Y:S04]  /*a360*/  LDSM.16.M88.4 R24, [R9+UR6+0x3000] ;  /* 0x003000060918783b */ /* 0x000e680008000200 */
[----:B------:R-:W2:Y:S04]  /*a370*/  LDSM.16.M88.4 R12, [R9+UR6] ;  /* 0x00000006090c783b */ /* 0x000ea80008000200 */
[----:B------:R-:W3:Y:S04]  /*a380*/  LDSM.16.M88.4 R20, [R9+UR6+0x1000] ;  /* 0x001000060914783b */ /* 0x000ee80008000200 */
[----:B------:R-:W4:Y:S04]  /*a390*/  LDSM.16.M88.4 R16, [R9+UR6+0x2000] ;  /* 0x002000060910783b */ /* 0x000f280008000200 */
[----:B------:R-:W5:Y:S04]  /*a3a0*/  LDSM.16.M88.4 R40, [R9+UR6+0x4000] ;  /* 0x004000060928783b */ /* 0x000f680008000200 */
[----:B------:R-:W5:Y:S04]  /*a3b0*/  LDSM.16.M88.4 R36, [R9+UR6+0x5000] ;  /* 0x005000060924783b */ /* 0x000f680008000200 */
[----:B------:R-:W5:Y:S04]  /*a3c0*/  LDSM.16.M88.4 R28, [R9+UR6+0x6000] ;  /* 0x00600006091c783b */ /* 0x000f680008000200 */
[----:B------:R-:W5:Y:S01]  /*a3d0*/  LDSM.16.M88.4 R32, [R9+UR6+0x7000] ;  /* 0x007000060920783b */ /* 0x000f620008000200 */
[----:B------:R-:W1:Y:S01]  /*a3e0*/  MUFU.EX2 R0, R0 ;  /* 0x0000000000007308 */ /* 0x000e620000000800 */
[C---:B0-----:R-:W-:Y:S01]  /*a3f0*/  FMUL R44, R161.reuse, R100 ;  /* 0x00000064a12c7220 */ /* 0x041fe20000400000 */
[C---:B------:R-:W-:Y:S01]  /*a400*/  FMUL R45, R161.reuse, R101 ;  /* 0x00000065a12d7220 */ /* 0x040fe20000400000 */
        /* <DEDUP_REMOVED lines=13> */
[----:B------:R-:W-:Y:S01]  /*a4e0*/  FMUL R121, R161, R81 ;  /* 0x00000051a1797220 */ /* 0x000fe20000400000 */
[C---:B-1----:R-:W-:Y:S01]  /*a4f0*/  FMUL R46, R0.reuse, R102 ;  /* 0x00000066002e7220 */ /* 0x042fe20000400000 */
        /* <DEDUP_REMOVED lines=15> */
[----:B------:R-:W-:Y:S01]  /*a5f0*/  LOP3.LUT R132, R159, 0x20, RZ, 0x3c, !PT ;  /* 0x000000209f847812 */ /* 0x000fe200078e3cff */
[----:B------:R-:W0:Y:S01]  /*a600*/  LDSM.16.M88.4 R136, [R159+UR6+0xc800] ;  /* 0x00c800069f88783b */ /* 0x000e220008000200 */
[----:B------:R-:W-:Y:S01]  /*a610*/  HMMA.16816.F32 R96, R112, R24, R84 ;  /* 0x000000187060723c */ /* 0x000fe20000001854 */
[----:B------:R-:W-:-:S05]  /*a620*/  FADD R6, -R4, R177 ;  /* 0x000000b104067221 */ /* 0x000fca0000000100 */
[----:B--2---:R-:W-:Y:S01]  /*a630*/  HMMA.16816.F32 R44, R112, R12, R44 ;  /* 0x0000000c702c723c */ /* 0x004fe2000000182c */
[----:B------:R-:W-:-:S05]  /*a640*/  FADD R7, -R5, R176 ;  /* 0x000000b005077221 */ /* 0x000fca0000000100 */
[C---:B---3--:R-:W-:Y:S06]  /*a650*/  HMMA.16816.F32 R88, R112.reuse, R20, R88 ;  /* 0x000000147058723c */ /* 0x048fec0000001858 */
[C---:B----4-:R-:W-:Y:S06]  /*a660*/  HMMA.16816.F32 R100, R112.reuse, R16, R100 ;  /* 0x000000107064723c */ /* 0x050fec0000001864 */
[C---:B-----5:R-:W-:Y:S06]  /*a670*/  HMMA.16816.F32 R56, R112.reuse, R40, R92 ;  /* 0x000000287038723c */ /* 0x060fec000000185c */
[C---:B------:R-:W-:Y:S06]  /*a680*/  HMMA.16816.F32 R76, R112.reuse, R36, R76 ;  /* 0x00000024704c723c */ /* 0x040fec000000184c */
[C---:B------:R-:W-:Y:S06]  /*a690*/  HMMA.16816.F32 R80, R112.reuse, R28, R116 ;  /* 0x0000001c7050723c */ /* 0x040fec0000001874 */
[----:B------:R-:W-:Y:S01]  /*a6a0*/  HMMA.16816.F32 R84, R112, R32, R120 ;  /* 0x000000207054723c */ /* 0x000fe20000001878 */
[----:B------:R-:W1:Y:S01]  /*a6b0*/  LDSM.16.M88.4 R112, [R132+UR6+0xc000] ;  /* 0x00c000068470783b */ /* 0x000e620008000200 */
[----:B------:R-:W-:Y:S01]  /*a6c0*/  FMUL R6, R6, 1.4426950216293334961 ;  /* 0x3fb8aa3b06067820 */ /* 0x000fe20000400000 */
[----:B------:R-:W-:-:S02]  /*a6d0*/  FMUL R7, R7, 1.4426950216293334961 ;  /* 0x3fb8aa3b07077820 */ /* 0x000fc40000400000 */
[----:B------:R-:W2:Y:S03]  /*a6e0*/  LDSM.16.M88.4 R132, [R132+UR6+0xc800] ;  /* 0x00c800068484783b */ /* 0x000ea60008000200 */
[----:B------:R-:W3:Y:S08]  /*a6f0*/  MUFU.EX2 R6, R6 ;  /* 0x0000000600067308 */ /* 0x000ef00000000800 */
[----:B------:R-:W4:Y:S01]  /*a700*/  MUFU.EX2 R7, R7 ;  /* 0x0000000700077308 */ /* 0x000f220000000800 */
[----:B------:R-:W-:-:S02]  /*a710*/  LOP3.LUT R252, R9, 0x40, RZ, 0x3c, !PT ;  /* 0x0000004009fc7812 */ /* 0x000fc400078e3cff */
[----:B------:R-:W-:-:S05]  /*a720*/  LOP3.LUT R168, R159, 0x40, RZ, 0x3c, !PT ;  /* 0x000000409fa87812 */ /* 0x000fca00078e3cff */
[----:B------:R-:W-:Y:S01]  /*a730*/  LDSM.16.M88.4 R148, [R168+UR6+0xc000] ;  /* 0x00c00006a894783b */ /* 0x000fe20008000200 */
[C---:B---3--:R-:W-:Y:S01]  /*a740*/  FMUL R116, R6.reuse, R64 ;  /* 0x0000004006747220 */ /* 0x048fe20000400000 */
[C---:B------:R-:W-:Y:S01]  /*a750*/  FMUL R117, R6.reuse, R65 ;  /* 0x0000004106757220 */ /* 0x040fe20000400000 */
[C---:B------:R-:W-:Y:S01]  /*a760*/  FMUL R48, R6.reuse, R48 ;  /* 0x0000003006307220 */ /* 0x040fe20000400000 */
[C---:B------:R-:W-:Y:S01]  /*a770*/  FMUL R49, R6.reuse, R49 ;  /* 0x0000003106317220 */ /* 0x040fe20000400000 */
[C---:B------:R-:W-:Y:S01]  /*a780*/  FMUL R92, R6.reuse, R52 ;  /* 0x00000034065c7220 */ /* 0x040fe20000400000 */
[C---:B------:R-:W-:Y:S01]  /*a790*/  FMUL R93, R6.reuse, R53 ;  /* 0x00000035065d7220 */ /* 0x040fe20000400000 */
[C---:B------:R-:W-:Y:S01]  /*a7a0*/  FMUL R120, R6.reuse, R60 ;  /* 0x0000003c06787220 */ /* 0x040fe20000400000 */
[C---:B------:R-:W-:Y:S01]  /*a7b0*/  FMUL R121, R6.reuse, R61 ;  /* 0x0000003d06797220 */ /* 0x040fe20000400000 */
[C---:B----4-:R-:W-:Y:S01]  /*a7c0*/  FMUL R118, R7.reuse, R66 ;  /* 0x0000004207767220 */ /* 0x050fe20000400000 */
        /* <DEDUP_REMOVED lines=21> */
[C---:B------:R-:W-:Y:S01]  /*a920*/  FMUL R110, R7.reuse, R110 ;  /* 0x0000006e076e7220 */ /* 0x040fe20000400000 */
[----:B------:R-:W-:Y:S01]  /*a930*/  FMUL R111, R7, R111 ;  /* 0x0000006f076f7220 */ /* 0x000fe20000400000 */
[C---:B0-----:R-:W-:Y:S01]  /*a940*/  HMMA.16816.F32 R116, R136.reuse, R16, R116 ;  /* 0x000000108874723c */ /* 0x041fe20000001874 */
[----:B------:R-:W0:Y:S04]  /*a950*/  LDSM.16.M88.4 R60, [R252+UR6+0x3000] ;  /* 0x00300006fc3c783b */ /* 0x000e280008000200 */
[----:B------:R-:W3:Y:S01]  /*a960*/  LDSM.16.M88.4 R72, [R252+UR6+0x4000] ;  /* 0x00400006fc48783b */ /* 0x000ee20008000200 */
[C---:B------:R-:W-:Y:S03]  /*a970*/  HMMA.16816.F32 R48, R136.reuse, R12, R48 ;  /* 0x0000000c8830723c */ /* 0x040fe60000001830 */
[----:B------:R-:W-:Y:S03]  /*a980*/  LDSM.16.M88.4 R52, [R252+UR6+0x1000] ;  /* 0x00100006fc34783b */ /* 0x000fe60008000200 */
[C---:B------:R-:W-:Y:S01]  /*a990*/  HMMA.16816.F32 R92, R136.reuse, R20, R92 ;  /* 0x00000014885c723c */ /* 0x040fe2000000185c */
[----:B------:R-:W-:Y:S04]  /*a9a0*/  LDSM.16.M88.4 R64, [R252+UR6+0x2000] ;  /* 0x00200006fc40783b */ /* 0x000fe80008000200 */
[----:B------:R-:W-:Y:S01]  /*a9b0*/  LDSM.16.M88.4 R68, [R252+UR6+0x5000] ;  /* 0x00500006fc44783b */ /* 0x000fe20008000200 */
[C---:B------:R-:W-:Y:S03]  /*a9c0*/  HMMA.16816.F32 R120, R136.reuse, R24, R120 ;  /* 0x000000188878723c */ /* 0x040fe60000001878 */
[----:B------:R-:W-:Y:S03]  /*a9d0*/  LDSM.16.M88.4 R104, [R252+UR6+0x6000] ;  /* 0x00600006fc68783b */ /* 0x000fe60008000200 */
[C---:B------:R-:W-:Y:S01]  /*a9e0*/  HMMA.16816.F32 R128, R136.reuse, R40, R128 ;  /* 0x000000288880723c */ /* 0x040fe20000001880 */
[----:B------:R-:W-:Y:S05]  /*a9f0*/  LDSM.16.M88.4 R168, [R168+UR6+0xc800] ;  /* 0x00c80006a8a8783b */ /* 0x000fea0008000200 */
[C---:B------:R-:W-:Y:S06]  /*aa00*/  HMMA.16816.F32 R124, R136.reuse, R36, R124 ;  /* 0x00000024887c723c */ /* 0x040fec000000187c */
[----:B------:R-:W-:Y:S06]  /*aa10*/  HMMA.16816.F32 R140, R136, R28, R140 ;  /* 0x0000001c888c723c */ /* 0x000fec000000188c */
[----:B-1----:R-:W-:Y:S01]  /*aa20*/  HMMA.16816.F32 R144, R112, R14, R44 ;  /* 0x0000000e7090723c */ /* 0x002fe2000000182c */
[----:B------:R-:W1:Y:S05]  /*aa30*/  LDSM.16.M88.4 R44, [R252+UR6] ;  /* 0x00000006fc2c783b */ /* 0x000e6a0008000200 */
[----:B------:R-:W-:Y:S01]  /*aa40*/  HMMA.16816.F32 R136, R136, R32, R108 ;  /* 0x000000208888723c */ /* 0x000fe2000000186c */
[----:B------:R-:W4:Y:S01]  /*aa50*/  LDSM.16.M88.4 R108, [R252+UR6+0x7000] ;  /* 0x00700006fc6c783b */ /* 0x000f220008000200 */
[----:B------:R-:W-:-:S04]  /*aa60*/  LOP3.LUT R12, R159, 0x60, RZ, 0x3c, !PT ;  /* 0x000000609f0c7812 */ /* 0x000fc800078e3cff */
[C---:B------:R-:W-:Y:S06]  /*aa70*/  HMMA.16816.F32 R96, R112.reuse, R26, R96 ;  /* 0x0000001a7060723c */ /* 0x040fec0000001860 */
[C---:B------:R-:W-:Y:S06]  /*aa80*/  HMMA.16816.F32 R56, R112.reuse, R42, R56 ;  /* 0x0000002a7038723c */ /* 0x040fec0000001838 */
[C---:B------:R-:W-:Y:S06]  /*aa90*/  HMMA.16816.F32 R88, R112.reuse, R22, R88 ;  /* 0x000000167058723c */ /* 0x040fec0000001858 */
[C---:B------:R-:W-:Y:S06]  /*aaa0*/  HMMA.16816.F32 R100, R112.reuse, R18, R100 ;  /* 0x000000127064723c */ /* 0x040fec0000001864 */
[C---:B------:R-:W-:Y:S06]  /*aab0*/  HMMA.16816.F32 R76, R112.reuse, R38, R76 ;  /* 0x00000026704c723c */ /* 0x040fec000000184c */
[C---:B------:R-:W-:Y:S06]  /*aac0*/  HMMA.16816.F32 R80, R112.reuse, R30, R80 ;  /* 0x0000001e7050723c */ /* 0x040fec0000001850 */
[----:B------:R-:W-:Y:S06]  /*aad0*/  HMMA.16816.F32 R84, R112, R34, R84 ;  /* 0x000000227054723c */ /* 0x000fec0000001854 */
[----:B--2---:R-:W-:Y:S01]  /*aae0*/  HMMA.16816.F32 R116, R132, R18, R116 ;  /* 0x000000128474723c */ /* 0x004fe20000001874 */
[----:B------:R-:W2:Y:S05]  /*aaf0*/  LDSM.16.M88.4 R16, [R12+UR6+0xc000] ;  /* 0x00c000060c10783b */ /* 0x000eaa0008000200 */
[----:B0-----:R-:W-:Y:S06]  /*ab00*/  HMMA.16816.F32 R96, R148, R60, R96 ;  /* 0x0000003c9460723c */ /* 0x001fec0000001860 */
[----:B------:R-:W-:Y:S06]  /*ab10*/  HMMA.16816.F32 R92, R132, R22, R92 ;  /* 0x00000016845c723c */ /* 0x000fec000000185c */
[C---:B---3--:R-:W-:Y:S06]  /*ab20*/  HMMA.16816.F32 R56, R148.reuse, R72, R56 ;  /* 0x000000489438723c */ /* 0x048fec0000001838 */
[C---:B-1----:R-:W-:Y:S06]  /*ab30*/  HMMA.16816.F32 R144, R148.reuse, R44, R144 ;  /* 0x0000002c9490723c */ /* 0x042fec0000001890 */
[C---:B------:R-:W-:Y:S06]  /*ab40*/  HMMA.16816.F32 R88, R148.reuse, R52, R88 ;  /* 0x000000349458723c */ /* 0x040fec0000001858 */
[C---:B------:R-:W-:Y:S06]  /*ab50*/  HMMA.16816.F32 R20, R148.reuse, R64, R100 ;  /* 0x000000409414723c */ /* 0x040fec0000001864 */
[C---:B------:R-:W-:Y:S06]  /*ab60*/  HMMA.16816.F32 R76, R148.reuse, R68, R76 ;  /* 0x00000044944c723c */ /* 0x040fec000000184c */
[C---:B------:R-:W-:Y:S06]  /*ab70*/  HMMA.16816.F32 R80, R148.reuse, R104, R80 ;  /* 0x000000689450723c */ /* 0x040fec0000001850 */
[----:B----4-:R-:W-:Y:S06]  /*ab80*/  HMMA.16816.F32 R148, R148, R108, R84 ;  /* 0x0000006c9494723c */ /* 0x010fec0000001854 */
[C---:B------:R-:W-:Y:S01]  /*ab90*/  HMMA.16816.F32 R48, R132.reuse, R14, R48 ;  /* 0x0000000e8430723c */ /* 0x040fe20000001830 */
[----:B------:R-:W0:Y:S05]  /*aba0*/  LDSM.16.M88.4 R12, [R12+UR6+0xc800] ;  /* 0x00c800060c0c783b */ /* 0x000e2a0008000200 */
[C---:B------:R-:W-:Y:S06]  /*abb0*/  HMMA.16816.F32 R120, R132.reuse, R26, R120 ;  /* 0x0000001a8478723c */ /* 0x040fec0000001878 */
[C---:B------:R-:W-:Y:S06]  /*abc0*/  HMMA.16816.F32 R128, R132.reuse, R42, R128 ;  /* 0x0000002a8480723c */ /* 0x040fec0000001880 */
[C---:B------:R-:W-:Y:S06]  /*abd0*/  HMMA.16816.F32 R124, R132.reuse, R38, R124 ;  /* 0x00000026847c723c */ /* 0x040fec000000187c */
[C---:B------:R-:W-:Y:S06]  /*abe0*/  HMMA.16816.F32 R140, R132.reuse, R30, R140 ;  /* 0x0000001e848c723c */ /* 0x040fec000000188c */
[----:B------:R-:W-:Y:S06]  /*abf0*/  HMMA.16816.F32 R136, R132, R34, R136 ;  /* 0x000000228488723c */ /* 0x000fec0000001888 */
[C---:B--2---:R-:W-:Y:S06]  /*ac00*/  HMMA.16816.F32 R84, R16.reuse, R62, R96 ;  /* 0x0000003e1054723c */ /* 0x044fec0000001860 */
[----:B------:R-:W-:Y:S06]  /*ac10*/  HMMA.16816.F32 R96, R16, R74, R56 ;  /* 0x0000004a1060723c */ /* 0x000fec0000001838 */
[----:B------:R-:W-:Y:S06]  /*ac20*/  HMMA.16816.F32 R24, R168, R52, R92 ;  /* 0x00000034a818723c */ /* 0x000fec000000185c */
[C---:B------:R-:W-:Y:S06]  /*ac30*/  HMMA.16816.F32 R56, R16.reuse, R106, R80 ;  /* 0x0000006a1038723c */ /* 0x040fec0000001850 */
[C---:B------:R-:W-:Y:S06]  /*ac40*/  HMMA.16816.F32 R100, R16.reuse, R46, R144 ;  /* 0x0000002e1064723c */ /* 0x040fec0000001890 */
[C---:B------:R-:W-:Y:S06]  /*ac50*/  HMMA.16816.F32 R88, R16.reuse, R54, R88 ;  /* 0x000000361058723c */ /* 0x040fec0000001858 */
[C---:B------:R-:W-:Y:S06]  /*ac60*/  HMMA.16816.F32 R92, R16.reuse, R66, R20 ;  /* 0x00000042105c723c */ /* 0x040fec0000001814 */
[C---:B------:R-:W-:Y:S06]  /*ac70*/  HMMA.16816.F32 R76, R16.reuse, R70, R76 ;  /* 0x00000046104c723c */ /* 0x040fec000000184c */
[----:B------:R-:W-:Y:S01]  /*ac80*/  HMMA.16816.F32 R80, R16, R110, R148 ;  /* 0x0000006e1050723c */ /* 0x000fe20000001894 */
[----:B------:R-:W1:Y:S05]  /*ac90*/  LDC R16, c[0x0][0x280] ;  /* 0x0000a000ff107b82 */ /* 0x000e6a0000000800 */
[C---:B------:R-:W-:Y:S03]  /*aca0*/  HMMA.16816.F32 R48, R168.reuse, R44, R48 ;  /* 0x0000002ca830723c */ /* 0x040fe60000001830 */
[----:B------:R-:W2:Y:S03]  /*acb0*/  LDC R18, c[0x0][0x264] ;  /* 0x00009900ff127b82 */ /* 0x000ea60000000800 */
[----:B------:R-:W-:Y:S01]  /*acc0*/  HMMA.16816.F32 R116, R168, R64, R116 ;  /* 0x00000040a874723c */ /* 0x000fe20000001874 */
[----:B------:R-:W-:-:S04]  /*acd0*/  UIADD3 UR4, UR4, 0x40, URZ ;  /* 0x0000004004047890 */ /* 0x000fc8000fffe03f */
[----:B------:R-:W3:Y:S01]  /*ace0*/  LDC R17, c[0x0][0x254] ;  /* 0x00009500ff117b82 */ /* 0x000ee20000000800 */
[C---:B------:R-:W-:Y:S06]  /*acf0*/  HMMA.16816.F32 R120, R168.reuse, R60, R120 ;  /* 0x0000003ca878723c */ /* 0x040fec0000001878 */
[C---:B------:R-:W-:Y:S06]  /*ad00*/  HMMA.16816.F32 R128, R168.reuse, R72, R128 ;  /* 0x00000048a880723c */ /* 0x040fec0000001880 */
[C---:B------:R-:W-:Y:S06]  /*ad10*/  HMMA.16816.F32 R124, R168.reuse, R68, R124 ;  /* 0x00000044a87c723c */ /* 0x040fec000000187c */
[C---:B------:R-:W-:Y:S06]  /*ad20*/  HMMA.16816.F32 R140, R168.reuse, R104, R140 ;  /* 0x00000068a88c723c */ /* 0x040fec000000188c */
[----:B------:R-:W-:Y:S01]  /*ad30*/  HMMA.16816.F32 R136, R168, R108, R136 ;  /* 0x0000006ca888723c */ /* 0x000fe20000001888 */
[----:B-1----:R-:W-:Y:S01]  /*ad40*/  ISETP.LE.AND P1, PT, R16, UR4, PT ;  /* 0x0000000410007c0c */ /* 0x002fe2000bf23270 */
[----:B------:R-:W-:Y:S01]  /*ad50*/  FFMA R209, R0, R209, R160 ;  /* 0x000000d100d17223 */ /* 0x000fe200000000a0 */
[----:B------:R-:W-:-:S03]  /*ad60*/  FFMA R207, R6, R207, R158 ;  /* 0x000000cf06cf7223 */ /* 0x000fc6000000009e */
[----:B0-----:R-:W-:Y:S01]  /*ad70*/  HMMA.16816.F32 R48, R12, R46, R48 ;  /* 0x0000002e0c30723c */ /* 0x001fe20000001830 */
[----:B------:R-:W-:Y:S01]  /*ad80*/  FFMA R205, R7, R205, R164 ;  /* 0x000000cd07cd7223 */ /* 0x000fe200000000a4 */
[----:B--2---:R-:W-:Y:S01]  /*ad90*/  LEA R11, R18, R11, 0x6 ;  /* 0x0000000b120b7211 */ /* 0x004fe200078e30ff */
[----:B---3--:R-:W-:-:S03]  /*ada0*/  IMAD R10, R17, 0x40, R10 ;  /* 0x00000040110a7824 */ /* 0x008fc600078e020a */
[----:B------:R-:W-:Y:S01]  /*adb0*/  HMMA.16816.F32 R52, R12, R54, R24 ;  /* 0x000000360c34723c */ /* 0x000fe20000001818 */
[----:B------:R-:W-:Y:S01]  /*adc0*/  MOV R180, R2 ;  /* 0x0000000200b47202 */ /* 0x000fe20000000f00 */
[----:B------:R-:W-:Y:S01]  /*add0*/  IMAD.MOV.U32 R177, RZ, RZ, R4 ;  /* 0x000000ffffb17224 */ /* 0x000fe200078e0004 */
[----:B------:R-:W-:-:S03]  /*ade0*/  MOV R179, R3 ;  /* 0x0000000300b37202 */ /* 0x000fc60000000f00 */
[----:B------:R-:W-:Y:S01]  /*adf0*/  HMMA.16816.F32 R64, R12, R66, R116 ;  /* 0x000000420c40723c */ /* 0x000fe20000001874 */
[----:B------:R-:W-:-:S05]  /*ae00*/  MOV R176, R5 ;  /* 0x0000000500b07202 */ /* 0x000fca0000000f00 */
[C---:B------:R-:W-:Y:S06]  /*ae10*/  HMMA.16816.F32 R60, R12.reuse, R62, R120 ;  /* 0x0000003e0c3c723c */ /* 0x040fec0000001878 */
[C---:B------:R-:W-:Y:S06]  /*ae20*/  HMMA.16816.F32 R72, R12.reuse, R74, R128 ;  /* 0x0000004a0c48723c */ /* 0x040fec0000001880 */
[C---:B------:R-:W-:Y:S06]  /*ae30*/  HMMA.16816.F32 R68, R12.reuse, R70, R124 ;  /* 0x000000460c44723c */ /* 0x040fec000000187c */
[C---:B------:R-:W-:Y:S06]  /*ae40*/  HMMA.16816.F32 R104, R12.reuse, R106, R140 ;  /* 0x0000006a0c68723c */ /* 0x040fec000000188c */
[----:B------:R-:W-:Y:S01]  /*ae50*/  HMMA.16816.F32 R108, R12, R110, R136 ;  /* 0x0000006e0c6c723c */ /* 0x000fe20000001888 */
[----:B------:R-:W-:-:S08]  /*ae60*/  NOP ;  /* 0x0000000000007918 */ /* 0x000fd00000000000 */
[----:B------:R-:W-:-:S15]  /*ae70*/  @!P1 BRA `(.L_x_1) ;  /* 0xffffffa0000c9947 */ /* 0x000fde000383ffff */
.L_x_0:
[----:B------:R-:W0:Y:S01]  /*ae80*/  S2R R8, SR_TID.X ;  /* 0x0000000000087919 */ /* 0x000e220000002100 */
[----:B------:R-:W1:Y:S01]  /*ae90*/  LDC R28, c[0x0][0x278] ;  /* 0x00009e00ff1c7b82 */ /* 0x000e620000000800 */
[----:B------:R-:W-:Y:S01]  /*aea0*/  FMUL R30, R211, 8388608 ;  /* 0x4b000000d31e7820 */ /* 0x000fe20000400000 */
[----:B------:R-:W-:Y:S01]  /*aeb0*/  FMUL R32, R209, 8388608 ;  /* 0x4b000000d1207820 */ /* 0x000fe20000400000 */
[----:B------:R-:W-:Y:S01]  /*aec0*/  FSETP.GEU.AND P2, PT, R211, 1.175494350822287508e-38, PT ;  /* 0x00800000d300780b */ /* 0x000fe20003f4e000 */
[----:B------:R-:W-:Y:S01]  /*aed0*/  IMAD.MOV.U32 R26, RZ, RZ, R55 ;  /* 0x000000ffff1a7224 */ /* 0x000fe200078e0037 */
[----:B------:R-:W-:Y:S01]  /*aee0*/  FSETP.GEU.AND P3, PT, R209, 1.175494350822287508e-38, PT ;  /* 0x00800000d100780b */ /* 0x000fe20003f6e000 */
[----:B------:R-:W-:Y:S01]  /*aef0*/  FMUL R34, R207, 8388608 ;  /* 0x4b000000cf227820 */ /* 0x000fe20000400000 */
[C---:B------:R-:W-:Y:S01]  /*af00*/  FSETP.GT.AND P1, PT, |R205|.reuse, 8.50705917302346158658e+37, PT ;  /* 0x7e800000cd00780b */ /* 0x040fe20003f24200 */
[----:B------:R-:W-:Y:S01]  /*af10*/  IMAD.MOV.U32 R112, RZ, RZ, R78 ;  /* 0x000000ffff707224 */ /* 0x000fe200078e004e */
[----:B------:R-:W-:Y:S01]  /*af20*/  FSEL R30, R30, R211, !P2 ;  /* 0x000000d31e1e7208 */ /* 0x000fe20005000000 */
[----:B----4-:R-:W-:Y:S01]  /*af30*/  IMAD.MOV.U32 R24, RZ, RZ, R65 ;  /* 0x000000ffff187224 */ /* 0x010fe200078e0041 */
[----:B------:R-:W-:Y:S01]  /*af40*/  FSEL R32, R32, R209, !P3 ;  /* 0x000000d120207208 */ /* 0x000fe20005800000 */
[----:B------:R-:W-:Y:S01]  /*af50*/  IMAD.MOV.U32 R16, RZ, RZ, R72 ;  /* 0x000000ffff107224 */ /* 0x000fe200078e0048 */
[----:B------:R-:W-:Y:S01]  /*af60*/  FSEL R38, RZ, -23, P3 ;  /* 0xc1b80000ff267808 */ /* 0x000fe20001800000 */
[----:B------:R-:W-:Y:S01]  /*af70*/  IMAD.MOV.U32 R134, RZ, RZ, R90 ;  /* 0x000000ffff867224 */ /* 0x000fe200078e005a */
[C---:B------:R-:W-:Y:S01]  /*af80*/  FSETP.GEU.AND P3, PT, |R205|.reuse, 1.175494350822287508e-38, PT ;  /* 0x00800000cd00780b */ /* 0x040fe20003f6e200 */
[----:B------:R-:W-:Y:S01]  /*af90*/  IMAD.MOV.U32 R130, RZ, RZ, R95 ;  /* 0x000000ffff827224 */ /* 0x000fe200078e005f */
[----:B------:R-:W-:Y:S01]  /*afa0*/  FSETP.GEU.AND P5, PT, R205, 1.175494350822287508e-38, PT ;  /* 0x00800000cd00780b */ /* 0x000fe20003fae000 */
[----:B------:R-:W-:Y:S01]  /*afb0*/  IMAD.MOV.U32 R126, RZ, RZ, R85 ;  /* 0x000000ffff7e7224 */ /* 0x000fe200078e0055 */
[----:B------:R-:W-:Y:S01]  /*afc0*/  MOV R138, R102 ;  /* 0x00000066008a7202 */ /* 0x000fe20000000f00 */
[----:B------:R-:W-:Y:S01]  /*afd0*/  @P1 FMUL R111, R111, 0.25 ;  /* 0x3e8000006f6f1820 */ /* 0x000fe20000400000 */
[----:B------:R-:W-:Y:S01]  /*afe0*/  MOV R120, R96 ;  /* 0x0000006000787202 */ /* 0x000fe20000000f00 */
[----:B------:R-:W-:Y:S01]  /*aff0*/  @P1 FMUL R110, R110, 0.25 ;  /* 0x3e8000006e6e1820 */ /* 0x000fe20000400000 */
[----:B------:R-:W-:Y:S01]  /*b000*/  MOV R102, R56 ;  /* 0x0000003800667202 */ /* 0x000fe20000000f00 */
[----:B------:R-:W-:Y:S01]  /*b010*/  @P1 FMUL R107, R107, 0.25 ;  /* 0x3e8000006b6b1820 */ /* 0x000fe20000400000 */
[----:B------:R-:W-:Y:S01]  /*b020*/  MOV R44, R64 ;  /* 0x00000040002c7202 */ /* 0x000fe20000000f00 */
[----:B------:R-:W-:Y:S01]  /*b030*/  IMAD.MOV.U32 R64, RZ, RZ, R62 ;  /* 0x000000ffff407224 */ /* 0x000fe200078e003e */
[----:B------:R-:W-:Y:S01]  /*b040*/  MOV R96, R58 ;  /* 0x0000003a00607202 */ /* 0x000fe20000000f00 */
[----:B------:R-:W-:Y:S01]  /*b050*/  @P1 FMUL R106, R106, 0.25 ;  /* 0x3e8000006a6a1820 */ /* 0x000fe20000400000 */
[----:B------:R-:W-:Y:S01]  /*b060*/  MOV R56, R50 ;  /* 0x0000003200387202 */ /* 0x000fe20000000f00 */
[----:B------:R-:W-:Y:S01]  /*b070*/  @P1 FMUL R70, R70, 0.25 ;  /* 0x3e80000046461820 */ /* 0x000fe20000400000 */
[----:B0-----:R-:W-:Y:S01]  /*b080*/  SHF.L.U32 R0, R8, 0xb, RZ ;  /* 0x0000000b08007819 */ /* 0x001fe200000006ff */
[----:B------:R-:W-:Y:S01]  /*b090*/  @P1 FMUL R74, R74, 0.25 ;  /* 0x3e8000004a4a1820 */ /* 0x000fe20000400000 */
[----:B------:R-:W-:Y:S01]  /*b0a0*/  LOP3.LUT R7, R8, 0x3f, RZ, 0xc0, !PT ;  /* 0x0000003f08077812 */ /* 0x000fe200078ec0ff */
[----:B------:R-:W-:Y:S01]  /*b0b0*/  @P1 FMUL R64, R64, 0.25 ;  /* 0x3e80000040401820 */ /* 0x000fe20000400000 */
[----:B------:R-:W-:Y:S01]  /*b0c0*/  LOP3.LUT R6, R0, 0x3000, RZ, 0xc0, !PT ;  /* 0x0000300000067812 */ /* 0x000fe200078ec0ff */
[----:B------:R-:W-:Y:S01]  /*b0d0*/  @P1 FMUL R26, R26, 0.25 ;  /* 0x3e8000001a1a1820 */ /* 0x000fe20000400000 */
[----:B------:R-:W-:Y:S01]  /*b0e0*/  SHF.R.U32.HI R29, RZ, 0x5, R8 ;  /* 0x00000005ff1d7819 */ /* 0x000fe20000011608 */
[----:B------:R-:W-:Y:S01]  /*b0f0*/  @P1 FMUL R54, R54, 0.25 ;  /* 0x3e80000036361820 */ /* 0x000fe20000400000 */
[----:B------:R-:W-:Y:S01]  /*b100*/  LOP3.LUT R0, R8, 0x40, RZ, 0xc0, !PT ;  /* 0x0000004008007812 */ /* 0x000fe200078ec0ff */
[----:B------:R-:W-:Y:S01]  /*b110*/  IMAD R7, R7, 0x10, R6 ;  /* 0x0000001007077824 */ /* 0x000fe200078e0206 */
[----:B------:R-:W-:Y:S01]  /*b120*/  SGXT.U32 R29, R29, 0x2 ;  /* 0x000000021d1d781a */ /* 0x000fe20000000000 */
[----:B------:R-:W-:Y:S01]  /*b130*/  @P1 FMUL R56, R56, 0.25 ;  /* 0x3e80000038381820 */ /* 0x000fe20000400000 */
[----:B------:R-:W-:Y:S01]  /*b140*/  SHF.R.U32.HI R0, RZ, 0x1, R0 ;  /* 0x00000001ff007819 */ /* 0x000fe20000011600 */
[----:B------:R-:W-:Y:S01]  /*b150*/  @!P3 FMUL R111, R111, 16777216 ;  /* 0x4b8000006f6fb820 */ /* 0x000fe20000400000 */
[C---:B------:R-:W-:Y:S01]  /*b160*/  SHF.L.U32 R9, R8.reuse, 0x4, RZ ;  /* 0x0000000408097819 */ /* 0x040fe200000006ff */
[----:B-1----:R-:W-:Y:S01]  /*b170*/  IMAD R29, R29, R28, RZ ;  /* 0x0000001c1d1d7224 */ /* 0x002fe200078e02ff */
[----:B------:R-:W-:Y:S01]  /*b180*/  LOP3.LUT R6, R8, 0x7f, RZ, 0xc0, !PT ;  /* 0x0000007f08067812 */ /* 0x000fe200078ec0ff */
[----:B------:R-:W-:Y:S01]  /*b190*/  @!P3 FMUL R110, R110, 16777216 ;  /* 0x4b8000006e6eb820 */ /* 0x000fe20000400000 */
[----:B------:R-:W-:Y:S01]  /*b1a0*/  LOP3.LUT R0, R7, R0, RZ, 0x3c, !PT ;  /* 0x0000000007007212 */ /* 0x000fe200078e3cff */
[----:B------:R-:W-:Y:S01]  /*b1b0*/  @!P3 FMUL R107, R107, 16777216 ;  /* 0x4b8000006b6bb820 */ /* 0x000fe20000400000 */
[----:B------:R-:W-:Y:S01]  /*b1c0*/  SHF.L.U32 R7, R8, 0x5, RZ ;  /* 0x0000000508077819 */ /* 0x000fe200000006ff */
[----:B------:R-:W-:Y:S01]  /*b1d0*/  @!P3 FMUL R106, R106, 16777216 ;  /* 0x4b8000006a6ab820 */ /* 0x000fe20000400000 */
[----:B------:R-:W-:Y:S01]  /*b1e0*/  LOP3.LUT R9, R9, 0x70, RZ, 0xc0, !PT ;  /* 0x0000007009097812 */ /* 0x000fe200078ec0ff */
[----:B------:R-:W-:Y:S01]  /*b1f0*/  @!P3 FMUL R70, R70, 16777216 ;  /* 0x4b8000004646b820 */ /* 0x000fe20000400000 */
[----:B------:R-:W-:Y:S01]  /*b200*/  ISETP.GE.U32.AND P0, PT, R6, 0x20, PT ;  /* 0x000000200600780c */ /* 0x000fe20003f06070 */
[----:B------:R-:W-:Y:S01]  /*b210*/  @!P3 FMUL R74, R74, 16777216 ;  /* 0x4b8000004a4ab820 */ /* 0x000fe20000400000 */
[----:B------:R-:W-:Y:S01]  /*b220*/  LEA R31, R28, R29, 0x2 ;  /* 0x0000001d1c1f7211 */ /* 0x000fe200078e10ff */
[----:B------:R-:W-:Y:S01]  /*b230*/  @!P3 FMUL R64, R64, 16777216 ;  /* 0x4b8000004040b820 */ /* 0x000fe20000400000 */
[----:B------:R-:W-:Y:S01]  /*b240*/  LOP3.LUT R6, R8, 0x18, RZ, 0xc0, !PT ;  /* 0x0000001808067812 */ /* 0x000fe200078ec0ff */
[----:B------:R-:W-:Y:S01]  /*b250*/  @!P3 FMUL R26, R26, 16777216 ;  /* 0x4b8000001a1ab820 */ /* 0x000fe20000400000 */
[----:B------:R-:W-:Y:S01]  /*b260*/  LOP3.LUT R7, R7, 0xc60, RZ, 0xc0, !PT ;  /* 0x00000c6007077812 */ /* 0x000fe200078ec0ff */
[----:B------:R-:W-:Y:S01]  /*b270*/  @!P3 FMUL R54, R54, 16777216 ;  /* 0x4b8000003636b820 */ /* 0x000fe20000400000 */
[----:B------:R-:W-:Y:S01]  /*b280*/  IADD3 R9, R9, UR6, RZ ;  /* 0x0000000609097c10 */ /* 0x000fe2000fffe0ff */
[----:B------:R-:W-:Y:S01]  /*b290*/  @!P3 FMUL R56, R56, 16777216 ;  /* 0x4b8000003838b820 */ /* 0x000fe20000400000 */
[----:B------:R-:W-:Y:S01]  /*b2a0*/  LEA R33, R28, R31, 0x2 ;  /* 0x0000001f1c217211 */ /* 0x000fe200078e10ff */
[C---:B------:R-:W-:Y:S01]  /*b2b0*/  IMAD R131, R6.reuse, 0x200, R7 ;  /* 0x0000020006837824 */ /* 0x040fe200078e0207 */
[----:B------:R-:W-:Y:S01]  /*b2c0*/  LEA.HI R6, R6, R9, RZ, 0x1f ;  /* 0x0000000906067211 */ /* 0x000fe200078ff8ff */
[----:B------:R-:W-:Y:S01]  /*b2d0*/  FMUL R7, R205, 8388608 ;  /* 0x4b000000cd077820 */ /* 0x000fe20000400000 */
[----:B------:R-:W-:Y:S01]  /*b2e0*/  IADD3 R9, R30, -0x3f3504f3, RZ ;  /* 0xc0cafb0d1e097810 */ /* 0x000fe20007ffe0ff */
[----:B------:R-:W-:Y:S01]  /*b2f0*/  IMAD R35, R28, 0x4, R33 ;  /* 0x000000041c237824 */ /* 0x000fe200078e0221 */
[----:B------:R-:W-:Y:S01]  /*b300*/  MOV R50, R51 ;  /* 0x0000003300327202 */ /* 0x000fe20000000f00 */
[----:B------:R-:W-:Y:S01]  /*b310*/  VIADD R45, R32, 0xc0cafb0d ;  /* 0xc0cafb0d202d7836 */ /* 0x000fe20000000000 */
[----:B------:R-:W-:Y:S01]  /*b320*/  LOP3.LUT R11, R9, 0xff800000, RZ, 0xc0, !PT ;  /* 0xff800000090b7812 */ /* 0x000fe200078ec0ff */
[----:B------:R-:W-:Y:S01]  /*b330*/  IMAD R37, R28, 0x4, R35 ;  /* 0x000000041c257824 */ /* 0x000fe200078e0223 */
[----:B------:R-:W-:Y:S01]  /*b340*/  FSEL R7, R7, R205, !P5 ;  /* 0x000000cd07077208 */ /* 0x000fe20006800000 */
[----:B------:R-:W-:Y:S01]  /*b350*/  @P1 FMUL R205, R205, 0.25 ;  /* 0x3e800000cdcd1820 */ /* 0x000fe20000400000 */
[----:B------:R-:W-:Y:S01]  /*b360*/  MOV R22, R66 ;  /* 0x0000004200167202 */ /* 0x000fe20000000f00 */
[----:B------:R-:W-:Y:S01]  /*b370*/  @P1 FMUL R50, R50, 0.25 ;  /* 0x3e80000032321820 */ /* 0x000fe20000400000 */
[----:B------:R-:W-:Y:S01]  /*b380*/  MOV R20, R67 ;  /* 0x0000004300147202 */ /* 0x000fe20000000f00 */
[----:B------:R-:W-:Y:S01]  /*b390*/  @!P3 FMUL R205, R205, 16777216 ;  /* 0x4b800000cdcdb820 */ /* 0x000fe20000400000 */
[----:B------:R-:W-:Y:S01]  /*b3a0*/  MOV R62, R63 ;  /* 0x0000003f003e7202 */ /* 0x000fe20000000f00 */
[----:B------:R-:W-:Y:S01]  /*b3b0*/  @P1 FMUL R22, R22, 0.25 ;  /* 0x3e80000016161820 */ /* 0x000fe20000400000 */
[----:B------:R-:W-:Y:S01]  /*b3c0*/  MOV R58, R75 ;  /* 0x0000004b003a7202 */ /* 0x000fe20000000f00 */
[----:B------:R-:W-:Y:S01]  /*b3d0*/  @P1 FMUL R20, R20, 0.25 ;  /* 0x3e80000014141820 */ /* 0x000fe20000400000 */
[----:B------:R-:W-:Y:S01]  /*b3e0*/  MOV R12, R71 ;  /* 0x00000047000c7202 */ /* 0x000fe20000000f00 */
[----:B------:R-:W-:Y:S01]  /*b3f0*/  @P1 FMUL R62, R62, 0.25 ;  /* 0x3e8000003e3e1820 */ /* 0x000fe20000400000 */
[----:B------:R-:W-:Y:S01]  /*b400*/  FSEL R36, RZ, -23, P2 ;  /* 0xc1b80000ff247808 */ /* 0x000fe20001000000 */
[----:B------:R-:W-:Y:S01]  /*b410*/  @P1 FMUL R58, R58, 0.25 ;  /* 0x3e8000003a3a1820 */ /* 0x000fe20000400000 */
[----:B------:R-:W-:Y:S01]  /*b420*/  I2FP.F32.S32 R9, R11 ;  /* 0x0000000b00097245 */ /* 0x000fe20000201400 */
[----:B------:R-:W-:Y:S01]  /*b430*/  @P1 FMUL R12, R12, 0.25 ;  /* 0x3e8000000c0c1820 */ /* 0x000fe20000400000 */
[----:B------:R-:W-:Y:S01]  /*b440*/  LEA R39, R28, R37, 0x2 ;  /* 0x000000251c277211 */ /* 0x000fe200078e10ff */
[----:B------:R-:W-:Y:S01]  /*b450*/  @!P3 FMUL R58, R58, 16777216 ;  /* 0x4b8000003a3ab820 */ /* 0x000fe20000400000 */
[----:B------:R-:W-:Y:S01]  /*b460*/  FSETP.GT.AND P2, PT, |R207|, 8.50705917302346158658e+37, PT ;  /* 0x7e800000cf00780b */ /* 0x000fe20003f44200 */
[----:B------:R-:W-:Y:S01]  /*b470*/  FFMA.FTZ R36, R9, 1.1920928955078125e-07, R36 ;  /* 0x3400000009247823 */ /* 0x000fe20000010024 */
[----:B------:R-:W-:Y:S01]  /*b480*/  MOV R118, R98 ;  /* 0x0000006200767202 */ /* 0x000fe20000000f00 */
[----:B------:R-:W-:Y:S01]  /*b490*/  IMAD.MOV.U32 R98, RZ, RZ, R57 ;  /* 0x000000ffff627224 */ /* 0x000fe200078e0039 */
[----:B------:R-:W0:Y:S01]  /*b4a0*/  MUFU.RCP R9, R205 ;  /* 0x000000cd00097308 */ /* 0x000e220000001000 */
[----:B------:R-:W-:-:S02]  /*b4b0*/  IMAD R57, R28, 0x4, R39 ;  /* 0x000000041c397824 */ /* 0x000fc400078e0227 */
[----:B------:R-:W-:Y:S01]  /*b4c0*/  @!P3 FMUL R12, R12, 16777216 ;  /* 0x4b8000000c0cb820 */ /* 0x000fe20000400000 */
[----:B------:R-:W-:Y:S01]  /*b4d0*/  @!P3 FMUL R62, R62, 16777216 ;  /* 0x4b8000003e3eb820 */ /* 0x000fe20000400000 */
[----:B------:R-:W-:Y:S01]  /*b4e0*/  @!P3 FMUL R20, R20, 16777216 ;  /* 0x4b8000001414b820 */ /* 0x000fe20000400000 */
[----:B------:R-:W-:Y:S01]  /*b4f0*/  @!P3 FMUL R22, R22, 16777216 ;  /* 0x4b8000001616b820 */ /* 0x000fe20000400000 */
[----:B------:R-:W-:Y:S01]  /*b500*/  @!P3 FMUL R50, R50, 16777216 ;  /* 0x4b8000003232b820 */ /* 0x000fe20000400000 */
[----:B------:R-:W-:Y:S01]  /*b510*/  FSETP.GEU.AND P3, PT, |R207|, 1.175494350822287508e-38, PT ;  /* 0x00800000cf00780b */ /* 0x000fe20003f6e200 */
[----:B------:R-:W1:Y:S01]  /*b520*/  S2R R182, SR_TID.X ;  /* 0x0000000000b67919 */ /* 0x000e620000002100 */
[----:B------:R-:W-:Y:S01]  /*b530*/  MOV R124, R86 ;  /* 0x00000056007c7202 */ /* 0x000fe20000000f00 */
[----:B------:R-:W-:Y:S01]  /*b540*/  @P2 FMUL R109, R109, 0.25 ;  /* 0x3e8000006d6d2820 */ /* 0x000fe20000400000 */
[----:B------:R-:W-:Y:S01]  /*b550*/  MOV R86, R59 ;  /* 0x0000003b00567202 */ /* 0x000fe20000000f00 */
[----:B------:R-:W-:Y:S01]  /*b560*/  @P2 FMUL R108, R108, 0.25 ;  /* 0x3e8000006c6c2820 */ /* 0x000fe20000400000 */
[----:B------:R-:W-:Y:S01]  /*b570*/  LEA R59, R28, R57, 0x2 ;  /* 0x000000391c3b7211 */ /* 0x000fe200078e10ff */
[----:B------:R-:W-:Y:S01]  /*b580*/  @P2 FMUL R105, R105, 0.25 ;  /* 0x3e80000069692820 */ /* 0x000fe20000400000 */
[C---:B------:R-:W-:Y:S01]  /*b590*/  FSETP.GEU.AND P4, PT, R207.reuse, 1.175494350822287508e-38, PT ;  /* 0x00800000cf00780b */ /* 0x040fe20003f8e000 */
[----:B------:R-:W-:Y:S01]  /*b5a0*/  @P2 FMUL R104, R104, 0.25 ;  /* 0x3e80000068682820 */ /* 0x000fe20000400000 */
[----:B------:R-:W-:Y:S01]  /*b5b0*/  MOV R128, R84 ;  /* 0x0000005400807202 */ /* 0x000fe20000000f00 */
[----:B------:R-:W-:Y:S01]  /*b5c0*/  IMAD.MOV.U32 R84, RZ, RZ, R82 ;  /* 0x000000ffff547224 */ /* 0x000fe200078e0052 */
[----:B------:R-:W-:Y:S01]  /*b5d0*/  MOV R132, R94 ;  /* 0x0000005e00847202 */ /* 0x000fe20000000f00 */
[----:B------:R-:W-:Y:S01]  /*b5e0*/  @P2 FMUL R68, R68, 0.25 ;  /* 0x3e80000044442820 */ /* 0x000fe20000400000 */
[----:B------:R-:W-:Y:S01]  /*b5f0*/  MOV R116, R76 ;  /* 0x0000004c00747202 */ /* 0x000fe20000000f00 */
[----:B------:R-:W-:Y:S01]  /*b600*/  @P2 FMUL R16, R16, 0.25 ;  /* 0x3e80000010102820 */ /* 0x000fe20000400000 */
[----:B------:R-:W-:Y:S01]  /*b610*/  MOV R114, R77 ;  /* 0x0000004d00727202 */ /* 0x000fe20000000f00 */
[----:B------:R-:W-:Y:S01]  /*b620*/  IMAD R77, R28, 0x4, R59 ;  /* 0x000000041c4d7824 */ /* 0x000fe200078e023b */
[----:B------:R-:W-:Y:S01]  /*b630*/  MOV R18, R60 ;  /* 0x0000003c00127202 */ /* 0x000fe20000000f00 */
[----:B------:R-:W-:Y:S01]  /*b640*/  @P2 FMUL R24, R24, 0.25 ;  /* 0x3e80000018182820 */ /* 0x000fe20000400000 */
[----:B------:R-:W-:Y:S01]  /*b650*/  FSEL R34, R34, R207, !P4 ;  /* 0x000000cf22227208 */ /* 0x000fe20006000000 */
[----:B------:R-:W-:Y:S01]  /*b660*/  @P2 FMUL R207, R207, 0.25 ;  /* 0x3e800000cfcf2820 */ /* 0x000fe20000400000 */
[----:B------:R-:W-:Y:S01]  /*b670*/  MOV R94, R80 ;  /* 0x00000050005e7202 */ /* 0x000fe20000000f00 */
[----:B------:R-:W-:Y:S01]  /*b680*/  IMAD.MOV.U32 R80, RZ, RZ, R49 ;  /* 0x000000ffff507224 */ /* 0x000fe200078e0031 */
        /* <DEDUP_REMOVED lines=12> */
[----:B------:R-:W-:Y:S01]  /*b750*/  LEA R55, R28, R77, 0x2 ;  /* 0x0000004d1c377211 */ /* 0x000fe200078e10ff */
[----:B------:R-:W-:Y:S01]  /*b760*/  @P2 FMUL R60, R60, 0.25 ;  /* 0x3e8000003c3c2820 */ /* 0x000fe20000400000 */
[----:B------:R-:W-:Y:S01]  /*b770*/  @P2 FMUL R80, R80, 0.25 ;  /* 0x3e80000050502820 */ /* 0x000fe20000400000 */
[----:B------:R-:W-:Y:S01]  /*b780*/  @P2 FMUL R14, R14, 0.25 ;  /* 0x3e8000000e0e2820 */ /* 0x000fe20000400000 */
[----:B------:R-:W-:Y:S01]  /*b790*/  @P2 FMUL R82, R82, 0.25 ;  /* 0x3e80000052522820 */ /* 0x000fe20000400000 */
[----:B0-----:R-:W-:Y:S01]  /*b7a0*/  FMUL R52, R9, R70 ;  /* 0x0000004609347220 */ /* 0x001fe20000400000 */
[----:B------:R-:W-:Y:S01]  /*b7b0*/  FSETP.GT.AND P1, PT, |R209|, 8.50705917302346158658e+37, PT ;  /* 0x7e800000d100780b */ /* 0x000fe20003f24200 */
        /* <DEDUP_REMOVED lines=15> */
[----:B------:R-:W-:Y:S01]  /*b8b0*/  @!P3 FMUL R109, R109, 16777216 ;  /* 0x4b8000006d6db820 */ /* 0x000fe20000400000 */
[----:B------:R-:W0:Y:S01]  /*b8c0*/  MUFU.RCP R9, R207 ;  /* 0x000000cf00097308 */ /* 0x000e220000001000 */
[----:B------:R-:W-:Y:S01]  /*b8d0*/  @!P3 FMUL R108, R108, 16777216 ;  /* 0x4b8000006c6cb820 */ /* 0x000fe20000400000 */
        /* <DEDUP_REMOVED lines=14> */
[C---:B------:R-:W-:Y:S01]  /*b9c0*/  IMAD R65, R28.reuse, 0x4, R55 ;  /* 0x000000041c417824 */ /* 0x040fe200078e0237 */
[C---:B------:R-:W-:Y:S01]  /*b9d0*/  FSETP.GEU.AND P3, PT, |R209|.reuse, 1.175494350822287508e-38, PT ;  /* 0x00800000d100780b */ /* 0x040fe20003f6e200 */
[----:B------:R-:W-:Y:S01]  /*b9e0*/  @P1 FMUL R209, R209, 0.25 ;  /* 0x3e800000d1d11820 */ /* 0x000fe20000400000 */
[----:B------:R-:W-:Y:S01]  /*b9f0*/  MOV R136, R103 ;  /* 0x0000006700887202 */ /* 0x000fe20000000f00 */
[C---:B0-----:R-:W-:Y:S01]  /*ba00*/  FMUL R25, R9.reuse, R109 ;  /* 0x0000006d09197220 */ /* 0x041fe20000400000 */
[C---:B------:R-:W-:Y:S01]  /*ba10*/  LEA R61, R28.reuse, R65, 0x2 ;  /* 0x000000411c3d7211 */ /* 0x040fe200078e10ff */
[C---:B------:R-:W-:Y:S01]  /*ba20*/  FMUL R50, R9.reuse, R105 ;  /* 0x0000006909327220 */ /* 0x040fe20000400000 */
[----:B------:R-:W-:Y:S01]  /*ba30*/  MOV R122, R87 ;  /* 0x00000057007a7202 */ /* 0x000fe20000000f00 */
[C---:B------:R-:W-:Y:S01]  /*ba40*/  FMUL R56, R9.reuse, R68 ;  /* 0x0000004409387220 */ /* 0x040fe20000400000 */
[----:B------:R-:W-:Y:S01]  /*ba50*/  FMUL R107, R9, R44 ;  /* 0x0000002c096b7220 */ /* 0x000fe20000400000 */
[C---:B------:R-:W-:Y:S01]  /*ba60*/  IMAD R63, R28.reuse, 0x4, R61 ;  /* 0x000000041c3f7824 */ /* 0x040fe200078e023d */
[----:B------:R-:W-:Y:S01]  /*ba70*/  FSETP.GT.AND P2, PT, |R211|, 8.50705917302346158658e+37, PT ;  /* 0x7e800000d300780b */ /* 0x000fe20003f44200 */
[C---:B------:R-:W-:Y:S01]  /*ba80*/  FMUL R26, R9.reuse, R108 ;  /* 0x0000006c091a7220 */ /* 0x040fe20000400000 */
[----:B------:R-:W-:Y:S01]  /*ba90*/  FMUL R49, R9, R104 ;  /* 0x0000006809317220 */ /* 0x000fe20000400000 */
[----:B------:R-:W-:Y:S01]  /*baa0*/  @!P3 FMUL R209, R209, 16777216 ;  /* 0x4b800000d1d1b820 */ /* 0x000fe20000400000 */
[----:B------:R-:W-:-:S02]  /*bab0*/  IMAD R69, R28, 0x4, R63 ;  /* 0x000000041c457824 */ /* 0x000fc400078e023f */
        /* <DEDUP_REMOVED lines=10> */
[----:B------:R-:W-:Y:S01]  /*bb60*/  IMAD R73, R28, 0x4, R69 ;  /* 0x000000041c497824 */ /* 0x000fe200078e0245 */
[----:B------:R-:W0:Y:S01]  /*bb70*/  MUFU.RCP R9, R209 ;  /* 0x000000d100097308 */ /* 0x000e220000001000 */
[----:B------:R-:W-:Y:S01]  /*bb80*/  @P1 FMUL R83, R83, 0.25 ;  /* 0x3e80000053531820 */ /* 0x000fe20000400000 */
        /* <DEDUP_REMOVED lines=15> */
[C---:B------:R-:W-:Y:S01]  /*bc80*/  FSETP.GEU.AND P1, PT, |R211|.reuse, 1.175494350822287508e-38, PT ;  /* 0x00800000d300780b */ /* 0x040fe20003f2e200 */
[----:B------:R-:W-:Y:S01]  /*bc90*/  @P2 FMUL R211, R211, 0.25 ;  /* 0x3e800000d3d32820 */ /* 0x000fe20000400000 */
[----:B------:R-:W-:Y:S01]  /*bca0*/  IADD3 R42, R7, -0x3f3504f3, RZ ;  /* 0xc0cafb0d072a7810 */ /* 0x000fe20007ffe0ff */
[----:B------:R-:W-:Y:S01]  /*bcb0*/  @!P3 FMUL R83, R83, 16777216 ;  /* 0x4b8000005353b820 */ /* 0x000fe20000400000 */
[----:B------:R-:W-:Y:S01]  /*bcc0*/  LEA R67, R28, R73, 0x2 ;  /* 0x000000491c437211 */ /* 0x000fe200078e10ff */
[----:B------:R-:W-:Y:S01]  /*bcd0*/  @!P3 FMUL R86, R86, 16777216 ;  /* 0x4b8000005656b820 */ /* 0x000fe20000400000 */
[----:B------:R-:W-:Y:S01]  /*bce0*/  LOP3.LUT R42, R42, 0xff800000, RZ, 0xc0, !PT ;  /* 0xff8000002a2a7812 */ /* 0x000fe200078ec0ff */
[----:B------:R-:W-:Y:S01]  /*bcf0*/  @!P3 FMUL R84, R84, 16777216 ;  /* 0x4b8000005454b820 */ /* 0x000fe20000400000 */
[----:B------:R-:W-:Y:S01]  /*bd00*/  LEA R71, R28, R67, 0x2 ;  /* 0x000000431c477211 */ /* 0x000fe200078e10ff */
[----:B------:R-:W-:Y:S01]  /*bd10*/  @!P3 FMUL R96, R96, 16777216 ;  /* 0x4b8000006060b820 */ /* 0x000fe20000400000 */
[----:B------:R-:W-:Y:S01]  /*bd20*/  FSEL R41, RZ, -23, P5 ;  /* 0xc1b80000ff297808 */ /* 0x000fe20002800000 */
[----:B------:R-:W-:Y:S01]  /*bd30*/  @!P3 FMUL R79, R79, 16777216 ;  /* 0x4b8000004f4fb820 */ /* 0x000fe20000400000 */
[----:B------:R-:W-:Y:S01]  /*bd40*/  I2FP.F32.S32 R10, R42 ;  /* 0x0000002a000a7245 */ /* 0x000fe20000201400 */
        /* <DEDUP_REMOVED lines=11> */
[----:B------:R-:W-:-:S02]  /*be00*/  IMAD R75, R28, 0x4, R71 ;  /* 0x000000041c4b7824 */ /* 0x000fc400078e0247 */
[----:B------:R-:W-:Y:S01]  /*be10*/  @!P1 FMUL R211, R211, 16777216 ;  /* 0x4b800000d3d39820 */ /* 0x000fe20000400000 */
[----:B------:R-:W-:Y:S01]  /*be20*/  FFMA.FTZ R41, R10, 1.1920928955078125e-07, R41 ;  /* 0x340000000a297823 */ /* 0x000fe20000010029 */
        /* <DEDUP_REMOVED lines=16> */
[C---:B------:R-:W-:Y:S01]  /*bf30*/  LEA R87, R28.reuse, R75, 0x2 ;  /* 0x0000004b1c577211 */ /* 0x040fe200078e10ff */
[----:B------:R-:W0:Y:S01]  /*bf40*/  MUFU.RCP R9, R211 ;  /* 0x000000d300097308 */ /* 0x000e220000001000 */
[----:B------:R-:W-:Y:S01]  /*bf50*/  MOV R90, R81 ;  /* 0x00000051005a7202 */ /* 0x000fe20000000f00 */
[----:B------:R-:W-:Y:S01]  /*bf60*/  @P2 FMUL R89, R89, 0.25 ;  /* 0x3e80000059592820 */ /* 0x000fe20000400000 */
[----:B------:R-:W-:Y:S01]  /*bf70*/  LEA R85, R28, R87, 0x2 ;  /* 0x000000571c557211 */ /* 0x000fe200078e10ff */
[----:B------:R-:W-:Y:S01]  /*bf80*/  @P2 FMUL R88, R88, 0.25 ;  /* 0x3e80000058582820 */ /* 0x000fe20000400000 */
[----:B------:R-:W-:Y:S01]  /*bf90*/  @P2 FMUL R100, R100, 0.25 ;  /* 0x3e80000064642820 */ /* 0x000fe20000400000 */
[----:B------:R-:W-:Y:S01]  /*bfa0*/  @!P1 FMUL R89, R89, 16777216 ;  /* 0x4b80000059599820 */ /* 0x000fe20000400000 */
[----:B------:R-:W-:Y:S01]  /*bfb0*/  @P2 FMUL R93, R93, 0.25 ;  /* 0x3e8000005d5d2820 */ /* 0x000fe20000400000 */
[----:B------:R-:W-:-:S02]  /*bfc0*/  IMAD R81, R28, 0x4, R85 ;  /* 0x000000041c517824 */ /* 0x000fc400078e0255 */
[----:B------:R-:W-:Y:S01]  /*bfd0*/  @!P1 FMUL R88, R88, 16777216 ;  /* 0x4b80000058589820 */ /* 0x000fe20000400000 */
[----:B------:R-:W-:Y:S01]  /*bfe0*/  @!P1 FMUL R100, R100, 16777216 ;  /* 0x4b80000064649820 */ /* 0x000fe20000400000 */
[----:B------:R-:W-:Y:S01]  /*bff0*/  IADD3 R43, R34, -0x3f3504f3, RZ ;  /* 0xc0cafb0d222b7810 */ /* 0x000fe20007ffe0ff */
[----:B------:R-:W-:Y:S01]  /*c000*/  @P2 FMUL R114, R114, 0.25 ;  /* 0x3e80000072722820 */ /* 0x000fe20000400000 */
[----:B------:R-:W-:Y:S01]  /*c010*/  LEA R79, R28, R81, 0x2 ;  /* 0x000000511c4f7211 */ /* 0x000fe200078e10ff */
[----:B------:R-:W-:Y:S01]  /*c020*/  @P2 FMUL R97, R97, 0.25 ;  /* 0x3e80000061612820 */ /* 0x000fe20000400000 */
[----:B------:R-:W-:Y:S01]  /*c030*/  F2FP.F16.F32.PACK_AB R16, R16, R83 ;  /* 0x000000531010723e */ /* 0x000fe200000000ff */
[----:B------:R-:W-:Y:S01]  /*c040*/  @!P1 FMUL R93, R93, 16777216 ;  /* 0x4b8000005d5d9820 */ /* 0x000fe20000400000 */
[C---:B0-----:R-:W-:Y:S01]  /*c050*/  FMUL R20, R9.reuse, R89 ;  /* 0x0000005909147220 */ /* 0x041fe20000400000 */
[C---:B------:R-:W-:Y:S01]  /*c060*/  FMUL R12, R9.reuse, R88 ;  /* 0x00000058090c7220 */ /* 0x040fe20000400000 */
[----:B------:R-:W-:Y:S01]  /*c070*/  FMUL R89, R9, R100 ;  /* 0x0000006409597220 */ /* 0x000fe20000400000 */
[----:B------:R-:W-:Y:S01]  /*c080*/  LEA R91, R28, R79, 0x2 ;  /* 0x0000004f1c5b7211 */ /* 0x000fe200078e10ff */
[----:B------:R-:W-:Y:S01]  /*c090*/  @!P1 FMUL R114, R114, 16777216 ;  /* 0x4b80000072729820 */ /* 0x000fe20000400000 */
[----:B------:R-:W-:Y:S01]  /*c0a0*/  LOP3.LUT R45, R45, 0xff800000, RZ, 0xc0, !PT ;  /* 0xff8000002d2d7812 */ /* 0x000fe200078ec0ff */
[----:B------:R-:W-:Y:S01]  /*c0b0*/  @!P1 FMUL R97, R97, 16777216 ;  /* 0x4b80000061619820 */ /* 0x000fe20000400000 */
[----:B------:R-:W-:Y:S01]  /*c0c0*/  F2FP.F16.F32.PACK_AB R12, R12, R89 ;  /* 0x000000590c0c723e */ /* 0x000fe200000000ff */
[----:B------:R-:W-:Y:S01]  /*c0d0*/  IMAD R89, R28, 0x4, R91 ;  /* 0x000000041c597824 */ /* 0x000fe200078e025b */
[----:B------:R-:W-:Y:S01]  /*c0e0*/  LOP3.LUT R43, R43, 0xff800000, RZ, 0xc0, !PT ;  /* 0xff8000002b2b7812 */ /* 0x000fe200078ec0ff */
[----:B------:R-:W-:Y:S01]  /*c0f0*/  FMUL R84, R9, R93 ;  /* 0x0000005d09547220 */ /* 0x000fe20000400000 */
[----:B------:R-:W-:Y:S01]  /*c100*/  @P2 FMUL R94, R94, 0.25 ;  /* 0x3e8000005e5e2820 */ /* 0x000fe20000400000 */
[----:B------:R-:W-:Y:S01]  /*c110*/  @P2 FMUL R102, R102, 0.25 ;  /* 0x3e80000066662820 */ /* 0x000fe20000400000 */
[----:B------:R-:W-:Y:S01]  /*c120*/  LEA R83, R28, R89, 0x2 ;  /* 0x000000591c537211 */ /* 0x000fe200078e10ff */
[----:B------:R-:W-:Y:S01]  /*c130*/  @P2 FMUL R116, R116, 0.25 ;  /* 0x3e80000074742820 */ /* 0x000fe20000400000 */
[----:B------:R-:W-:Y:S01]  /*c140*/  @P2 FMUL R120, R120, 0.25 ;  /* 0x3e80000078782820 */ /* 0x000fe20000400000 */
[----:B------:R-:W-:Y:S01]  /*c150*/  @P2 FMUL R128, R128, 0.25 ;  /* 0x3e80000080802820 */ /* 0x000fe20000400000 */
[----:B------:R-:W-:Y:S01]  /*c160*/  @P2 FMUL R92, R92, 0.25 ;  /* 0x3e8000005c5c2820 */ /* 0x000fe20000400000 */
[----:B------:R-:W-:-:S02]  /*c170*/  IMAD R93, R28, 0x4, R83 ;  /* 0x000000041c5d7824 */ /* 0x000fc400078e0253 */
[----:B------:R-:W-:Y:S01]  /*c180*/  @P2 FMUL R90, R90, 0.25 ;  /* 0x3e8000005a5a2820 */ /* 0x000fe20000400000 */
[----:B------:R-:W-:Y:S01]  /*c190*/  @P2 FMUL R98, R98, 0.25 ;  /* 0x3e80000062622820 */ /* 0x000fe20000400000 */
[----:B------:R-:W-:Y:S01]  /*c1a0*/  FSEL R40, RZ, -23, P4 ;  /* 0xc1b80000ff287808 */ /* 0x000fe20002000000 */
[C---:B------:R-:W-:Y:S01]  /*c1b0*/  FMUL R22, R9.reuse, R114 ;  /* 0x0000007209167220 */ /* 0x040fe20000400000 */
[----:B------:R-:W-:Y:S01]  /*c1c0*/  I2FP.F32.S32 R13, R45 ;  /* 0x0000002d000d7245 */ /* 0x000fe20000201400 */
[----:B------:R-:W-:Y:S01]  /*c1d0*/  FMUL R97, R9, R97 ;  /* 0x0000006109617220 */ /* 0x000fe20000400000 */
[----:B------:R-:W-:Y:S01]  /*c1e0*/  I2FP.F32.S32 R15, R43 ;  /* 0x0000002b000f7245 */ /* 0x000fe20000201400 */
[----:B------:R-:W-:Y:S01]  /*c1f0*/  @!P1 FMUL R94, R94, 16777216 ;  /* 0x4b8000005e5e9820 */ /* 0x000fe20000400000 */
[----:B------:R-:W-:Y:S01]  /*c200*/  @!P1 FMUL R102, R102, 16777216 ;  /* 0x4b80000066669820 */ /* 0x000fe20000400000 */
[----:B------:R-:W-:Y:S01]  /*c210*/  @!P1 FMUL R116, R116, 16777216 ;  /* 0x4b80000074749820 */ /* 0x000fe20000400000 */
[----:B------:R-:W-:Y:S01]  /*c220*/  @!P1 FMUL R120, R120, 16777216 ;  /* 0x4b80000078789820 */ /* 0x000fe20000400000 */
[----:B------:R-:W-:Y:S01]  /*c230*/  @!P1 FMUL R128, R128, 16777216 ;  /* 0x4b80000080809820 */ /* 0x000fe20000400000 */
[----:B------:R-:W-:Y:S01]  /*c240*/  @!P1 FMUL R92, R92, 16777216 ;  /* 0x4b8000005c5c9820 */ /* 0x000fe20000400000 */
[----:B------:R-:W-:Y:S01]  /*c250*/  F2FP.F16.F32.PACK_AB R17, R17, R54 ;  /* 0x000000361111723e */ /* 0x000fe200000000ff */
[----:B------:R-:W-:Y:S01]  /*c260*/  @P2 FMUL R101, R101, 0.25 ;  /* 0x3e80000065652820 */ /* 0x000fe20000400000 */
[----:B------:R-:W-:Y:S01]  /*c270*/  F2FP.F16.F32.PACK_AB R18, R18, R95 ;  /* 0x0000005f1212723e */ /* 0x000fe200000000ff */
[----:B------:R-:W-:Y:S01]  /*c280*/  @!P1 FMUL R90, R90, 16777216 ;  /* 0x4b8000005a5a9820 */ /* 0x000fe20000400000 */
[----:B------:R-:W-:Y:S01]  /*c290*/  @!P1 FMUL R98, R98, 16777216 ;  /* 0x4b80000062629820 */ /* 0x000fe20000400000 */
[----:B------:R-:W-:Y:S01]  /*c2a0*/  SHF.L.U32 R54, R8, 0x2, RZ ;  /* 0x0000000208367819 */ /* 0x000fe200000006ff */
[----:B------:R-:W-:Y:S01]  /*c2b0*/  FFMA.FTZ R38, R13, 1.1920928955078125e-07, R38 ;  /* 0x340000000d267823 */ /* 0x000fe20000010026 */
[----:B------:R-:W-:Y:S01]  /*c2c0*/  LEA R95, R28, R93, 0x2 ;  /* 0x0000005d1c5f7211 */ /* 0x000fe200078e10ff */
[----:B------:R-:W-:Y:S01]  /*c2d0*/  FFMA.FTZ R40, R15, 1.1920928955078125e-07, R40 ;  /* 0x340000000f287823 */ /* 0x000fe20000010028 */
[C---:B------:R-:W-:Y:S01]  /*c2e0*/  FMUL R15, R9.reuse, R94 ;  /* 0x0000005e090f7220 */ /* 0x040fe20000400000 */
[C---:B------:R-:W-:Y:S01]  /*c2f0*/  FMUL R78, R9.reuse, R102 ;  /* 0x00000066094e7220 */ /* 0x040fe20000400000 */
[C---:B------:R-:W-:Y:S01]  /*c300*/  FMUL R14, R9.reuse, R116 ;  /* 0x00000074090e7220 */ /* 0x040fe20000400000 */
[C---:B------:R-:W-:Y:S01]  /*c310*/  FMUL R99, R9.reuse, R120 ;  /* 0x0000007809637220 */ /* 0x040fe20000400000 */
[C---:B------:R-:W-:Y:S01]  /*c320*/  FMUL R13, R9.reuse, R128 ;  /* 0x00000080090d7220 */ /* 0x040fe20000400000 */
[----:B------:R-:W-:Y:S01]  /*c330*/  FMUL R92, R9, R92 ;  /* 0x0000005c095c7220 */ /* 0x000fe20000400000 */
[----:B------:R-:W-:Y:S01]  /*c340*/  F2FP.F16.F32.PACK_AB R22, R22, R97 ;  /* 0x000000611616723e */ /* 0x000fe200000000ff */
[----:B------:R-:W-:Y:S01]  /*c350*/  @!P1 FMUL R101, R101, 16777216 ;  /* 0x4b80000065659820 */ /* 0x000fe20000400000 */
[C---:B------:R-:W-:Y:S01]  /*c360*/  FMUL R23, R9.reuse, R90 ;  /* 0x0000005a09177220 */ /* 0x040fe20000400000 */
[C---:B------:R-:W-:Y:S01]  /*c370*/  FMUL R24, R9.reuse, R98 ;  /* 0x0000006209187220 */ /* 0x040fe20000400000 */
[----:B------:R-:W-:Y:S01]  /*c380*/  LOP3.LUT R54, R54, 0x70, RZ, 0xc0, !PT ;  /* 0x0000007036367812 */ /* 0x000fe200078ec0ff */
[----:B------:R-:W-:Y:S01]  /*c390*/  @P2 FMUL R126, R126, 0.25 ;  /* 0x3e8000007e7e2820 */ /* 0x000fe20000400000 */
[----:B------:R-:W-:Y:S01]  /*c3a0*/  LEA R97, R28, R95, 0x2 ;  /* 0x0000005f1c617211 */ /* 0x000fe200078e10ff */
[----:B------:R-:W-:Y:S01]  /*c3b0*/  FMUL R101, R9, R101 ;  /* 0x0000006509657220 */ /* 0x000fe20000400000 */
[----:B------:R-:W-:Y:S01]  /*c3c0*/  F2FP.F16.F32.PACK_AB R13, R13, R92 ;  /* 0x0000005c0d0d723e */ /* 0x000fe200000000ff */
[----:B------:R-:W-:Y:S01]  /*c3d0*/  @!P1 FMUL R126, R126, 16777216 ;  /* 0x4b8000007e7e9820 */ /* 0x000fe20000400000 */
[----:B------:R-:W-:Y:S01]  /*c3e0*/  F2FP.F16.F32.PACK_AB R14, R14, R99 ;  /* 0x000000630e0e723e */ /* 0x000fe200000000ff */
[----:B------:R-:W-:Y:S01]  /*c3f0*/  IMAD R99, R28, 0x4, R97 ;  /* 0x000000041c637824 */ /* 0x000fe200078e0261 */
[----:B------:R-:W-:Y:S01]  /*c400*/  F2FP.F16.F32.PACK_AB R15, R15, R78 ;  /* 0x0000004e0f0f723e */ /* 0x000fe200000000ff */
[----:B------:R-:W-:Y:S01]  /*c410*/  FMUL R21, R9, R126 ;  /* 0x0000007e09157220 */ /* 0x000fe20000400000 */
[----:B------:R-:W-:Y:S01]  /*c420*/  LOP3.LUT R131, R131, R54, RZ, 0x3c, !PT ;  /* 0x0000003683837212 */ /* 0x000fe200078e3cff */
[----:B------:R-:W-:Y:S01]  /*c430*/  BAR.SYNC.DEFER_BLOCKING 0x0 ;  /* 0x0000000000007b1d */ /* 0x000fe20000010000 */
[----:B------:R-:W-:Y:S01]  /*c440*/  F2FP.F16.F32.PACK_AB R23, R23, R24 ;  /* 0x000000181717723e */ /* 0x000fe200000000ff */
[----:B------:R-:W-:Y:S01]  /*c450*/  IMAD.IADD R45, R32, 0x1, -R45 ;  /* 0x00000001202d7824 */ /* 0x000fe200078e0a2d */
[----:B------:R-:W-:Y:S01]  /*c460*/  IADD3 R24, R30, -R11, RZ ;  /* 0x8000000b1e187210 */ /* 0x000fe20007ffe0ff */
[----:B------:R-:W-:Y:S01]  /*c470*/  IMAD.IADD R42, R7, 0x1, -R42 ;  /* 0x00000001072a7824 */ /* 0x000fe200078e0a2a */
[----:B------:R-:W-:Y:S01]  /*c480*/  F2FP.F16.F32.PACK_AB R20, R20, R101 ;  /* 0x000000651414723e */ /* 0x000fe200000000ff */
[----:B------:R-:W-:Y:S01]  /*c490*/  FADD R45, R45, -1 ;  /* 0xbf8000002d2d7421 */ /* 0x000fe20000000000 */
[----:B------:R-:W-:Y:S01]  /*c4a0*/  F2FP.F16.F32.PACK_AB R11, R76, R103 ;  /* 0x000000674c0b723e */ /* 0x000fe200000000ff */
[----:B------:R-:W-:Y:S01]  /*c4b0*/  FADD R42, R42, -1 ;  /* 0xbf8000002a2a7421 */ /* 0x000fe20000000000 */
[C---:B------:R-:W-:Y:S01]  /*c4c0*/  LEA R101, R28.reuse, R99, 0x2 ;  /* 0x000000631c657211 */ /* 0x040fe200078e10ff */
[----:B------:R-:W0:Y:S01]  /*c4d0*/  S2R R181, SR_CTAID.X ;  /* 0x0000000000b57919 */ /* 0x000e220000002500 */
[----:B------:R-:W-:Y:S01]  /*c4e0*/  MOV R76, 0x3dc6b27f ;  /* 0x3dc6b27f004c7802 */ /* 0x000fe20000000f00 */
[----:B------:R-:W2:Y:S01]  /*c4f0*/  LDC.64 R176, c[0x0][0x228] ;  /* 0x00008a00ffb07b82 */ /* 0x000ea20000000a00 */
[----:B------:R-:W-:Y:S01]  /*c500*/  F2FP.F16.F32.PACK_AB R19, R19, R10 ;  /* 0x0000000a1313723e */ /* 0x000fe200000000ff */
[----:B------:R-:W-:Y:S01]  /*c510*/  IMAD R103, R28, 0x4, R101 ;  /* 0x000000041c677824 */ /* 0x000fe200078e0265 */
[----:B------:R-:W-:Y:S01]  /*c520*/  IADD3 R43, R34, -R43, RZ ;  /* 0x8000002b222b7210 */ /* 0x000fe20007ffe0ff */
[----:B------:R-:W-:Y:S01]  /*c530*/  ULDC.64 UR4, c[0x0][0x270] ;  /* 0x00009c0000047ab9 */ /* 0x000fe20000000a00 */
[----:B------:R-:W-:Y:S01]  /*c540*/  F2FP.F16.F32.PACK_AB R21, R21, R84 ;  /* 0x000000541515723e */ /* 0x000fe200000000ff */
[----:B------:R-:W-:Y:S01]  /*c550*/  UIMAD UR4, UR7, UR4, URZ ;  /* 0x00000004070472a4 */ /* 0x000fe2000f8e023f */
[----:B------:R-:W-:Y:S01]  /*c560*/  F2FP.F16.F32.PACK_AB R8, R86, R129 ;  /* 0x000000815608723e */ /* 0x000fe200000000ff */
[----:B------:R-:W-:Y:S01]  /*c570*/  FADD R43, R43, -1 ;  /* 0xbf8000002b2b7421 */ /* 0x000fe20000000000 */
[----:B------:R-:W-:Y:S01]  /*c580*/  F2FP.F16.F32.PACK_AB R9, R82, R127 ;  /* 0x0000007f5209723e */ /* 0x000fe200000000ff */
[----:B------:R-:W-:Y:S01]  /*c590*/  USHF.L.U32 UR8, UR4, 0x1, URZ ;  /* 0x0000000104087899 */ /* 0x000fe2000800063f */
[----:B------:R-:W-:Y:S01]  /*c5a0*/  F2FP.F16.F32.PACK_AB R10, R80, R117 ;  /* 0x00000075500a723e */ /* 0x000fe200000000ff */
[----:B------:R3:W-:Y:S01]  /*c5b0*/  STS.128 [R131+UR6], R12 ;  /* 0x0000000c83007988 */ /* 0x0007e20008000c06 */
[----:B------:R-:W-:-:S02]  /*c5c0*/  ISETP.GE.U32.AND P1, PT, R30, 0x7f800000, PT ;  /* 0x7f8000001e00780c */ /* 0x000fc40003f26070 */
[----:B------:R-:W-:Y:S01]  /*c5d0*/  ISETP.GE.U32.AND P4, PT, R34, 0x7f800000, PT ;  /* 0x7f8000002200780c */ /* 0x000fe20003f86070 */
[----:B------:R4:W-:Y:S01]  /*c5e0*/  STS.128 [R131+UR6+0x80], R16 ;  /* 0x0000801083007988 */ /* 0x0009e20008000c06 */
[----:B------:R-:W-:Y:S02]  /*c5f0*/  ISETP.GE.U32.AND P6, PT, R32, 0x7f800000, PT ;  /* 0x7f8000002000780c */ /* 0x000fe40003fc6070 */
[----:B-1----:R-:W-:Y:S01]  /*c600*/  LOP3.LUT R182, R182, 0x1f, RZ, 0xc0, !PT ;  /* 0x0000001fb6b67812 */ /* 0x002fe200078ec0ff */
[----:B------:R-:W-:Y:S01]  /*c610*/  STS.128 [R131+UR6+0x200], R20 ;  /* 0x0002001483007988 */ /* 0x000fe20008000c06 */
[----:B------:R-:W-:Y:S02]  /*c620*/  ISETP.GE.U32.AND P5, PT, R7, 0x7f800000, PT ;  /* 0x7f8000000700780c */ /* 0x000fe40003fa6070 */
[----:B------:R-:W-:Y:S01]  /*c630*/  F2FP.F16.F32.PACK_AB R27, R27, R48 ;  /* 0x000000301b1b723e */ /* 0x000fe200000000ff */
[----:B------:R1:W-:Y:S01]  /*c640*/  STS.128 [R131+UR6+0x280], R8 ;  /* 0x0002800883007988 */ /* 0x0003e20008000c06 */
[----:B------:R-:W-:-:S02]  /*c650*/  LOP3.LUT R158, R0, 0x40, RZ, 0x3c, !PT ;  /* 0x00000040009e7812 */ /* 0x000fc400078e3cff */
[----:B------:R-:W-:Y:S02]  /*c660*/  FSETP.NEU.AND P3, PT, R30, RZ, PT ;  /* 0x000000ff1e00720b */ /* 0x000fe40003f6d000 */
[----:B---3--:R-:W-:Y:S01]  /*c670*/  F2FP.F16.F32.PACK_AB R12, R44, R105 ;  /* 0x000000692c0c723e */ /* 0x008fe200000000ff */
[----:B------:R-:W-:Y:S01]  /*c680*/  FADD R44, R24, -1 ;  /* 0xbf800000182c7421 */ /* 0x000fe20000000000 */
[----:B------:R-:W-:Y:S02]  /*c690*/  LEA R105, R28, R103, 0x2 ;  /* 0x000000671c697211 */ /* 0x000fe400078e10ff */
[----:B------:R-:W-:Y:S01]  /*c6a0*/  F2FP.F16.F32.PACK_AB R13, R68, R107 ;  /* 0x0000006b440d723e */ /* 0x000fe200000000ff */
[-C--:B------:R-:W-:Y:S01]  /*c6b0*/  FFMA.FTZ R15, R44, R76.reuse, -0.16845393180847167969 ;  /* 0xbe2c7f302c0f7423 */ /* 0x080fe2000001004c */
[----:B------:R-:W-:Y:S01]  /*c6c0*/  F2FP.F16.F32.PACK_AB R14, R56, R109 ;  /* 0x0000006d380e723e */ /* 0x000fe200000000ff */
[----:B------:R-:W-:Y:S01]  /*c6d0*/  IMAD R107, R28, 0x4, R105 ;  /* 0x000000041c6b7824 */ /* 0x000fe200078e0269 */
[----:B----4-:R-:W-:Y:S01]  /*c6e0*/  F2FP.F16.F32.PACK_AB R17, R66, R111 ;  /* 0x0000006f4211723e */ /* 0x010fe200000000ff */
[----:B------:R-:W-:Y:S01]  /*c6f0*/  FFMA.FTZ R19, R44, R15, 0.1716887056827545166 ;  /* 0x3e2fcf2a2c137423 */ /* 0x000fe2000001000f */
[----:B------:R-:W-:Y:S01]  /*c700*/  F2FP.F16.F32.PACK_AB R16, R74, R113 ;  /* 0x000000714a10723e */ /* 0x000fe200000000ff */
[-C--:B-1----:R-:W-:Y:S01]  /*c710*/  FFMA.FTZ R10, R43, R76.reuse, -0.16845393180847167969 ;  /* 0xbe2c7f302b0a7423 */ /* 0x082fe2000001004c */
[----:B------:R-:W-:Y:S01]  /*c720*/  FFMA.FTZ R8, R45, R76, -0.16845393180847167969 ;  /* 0xbe2c7f302d087423 */ /* 0x000fe2000001004c */
[----:B------:R-:W-:Y:S01]  /*c730*/  FFMA.FTZ R21, R44, R19, -0.17900948226451873779 ;  /* 0xbe374e432c157423 */ /* 0x000fe20000010013 */
[----:B------:R-:W-:Y:S01]  /*c740*/  LEA R109, R28, R107, 0x2 ;  /* 0x0000006b1c6d7211 */ /* 0x000fe200078e10ff */
[----:B------:R-:W-:Y:S01]  /*c750*/  FFMA.FTZ R10, R43, R10, 0.1716887056827545166 ;  /* 0x3e2fcf2a2b0a7423 */ /* 0x000fe2000001000a */
[----:B------:R-:W-:Y:S01]  /*c760*/  FFMA.FTZ R8, R45, R8, 0.1716887056827545166 ;  /* 0x3e2fcf2a2d087423 */ /* 0x000fe20000010008 */
[----:B------:R-:W-:Y:S01]  /*c770*/  FFMA.FTZ R21, R44, R21, 0.20512372255325317383 ;  /* 0x3e520bf42c157423 */ /* 0x000fe20000010015 */
[----:B------:R-:W-:Y:S01]  /*c780*/  FFMA.FTZ R11, R42, R76, -0.16845393180847167969 ;  /* 0xbe2c7f302a0b7423 */ /* 0x000fe2000001004c */
[----:B------:R-:W-:Y:S01]  /*c790*/  FFMA.FTZ R10, R43, R10, -0.17900948226451873779 ;  /* 0xbe374e432b0a7423 */ /* 0x000fe2000001000a */
[----:B------:R-:W-:Y:S01]  /*c7a0*/  LEA R111, R28, R109, 0x2 ;  /* 0x0000006d1c6f7211 */ /* 0x000fe200078e10ff */
[----:B------:R-:W-:Y:S01]  /*c7b0*/  FFMA.FTZ R21, R44, R21, -0.24046532809734344482 ;  /* 0xbe763c8b2c157423 */ /* 0x000fe20000010015 */
[----:B------:R-:W-:Y:S01]  /*c7c0*/  FFMA.FTZ R8, R45, R8, -0.17900948226451873779 ;  /* 0xbe374e432d087423 */ /* 0x000fe20000010008 */
[----:B------:R-:W-:Y:S01]  /*c7d0*/  FFMA.FTZ R11, R42, R11, 0.1716887056827545166 ;  /* 0x3e2fcf2a2a0b7423 */ /* 0x000fe2000001000b */
[----:B------:R-:W-:Y:S01]  /*c7e0*/  FFMA.FTZ R10, R43, R10, 0.20512372255325317383 ;  /* 0x3e520bf42b0a7423 */ /* 0x000fe2000001000a */
[----:B------:R-:W-:Y:S01]  /*c7f0*/  FFMA.FTZ R23, R44, R21, 0.28857114911079406738 ;  /* 0x3e93bf992c177423 */ /* 0x000fe20000010015 */
[----:B------:R-:W-:Y:S01]  /*c800*/  FFMA.FTZ R8, R45, R8, 0.20512372255325317383 ;  /* 0x3e520bf42d087423 */ /* 0x000fe20000010008 */
[----:B------:R-:W-:Y:S01]  /*c810*/  FFMA.FTZ R11, R42, R11, -0.17900948226451873779 ;  /* 0xbe374e432a0b7423 */ /* 0x000fe2000001000b */
[----:B------:R-:W-:-:S02]  /*c820*/  IMAD R113, R28, 0x4, R111 ;  /* 0x000000041c717824 */ /* 0x000fc400078e026f */
[----:B------:R-:W-:Y:S01]  /*c830*/  FFMA.FTZ R23, R44, R23, -0.36067417263984680176 ;  /* 0xbeb8aa492c177423 */ /* 0x000fe20000010017 */
[----:B------:R-:W-:Y:S01]  /*c840*/  FFMA.FTZ R10, R43, R10, -0.24046532809734344482 ;  /* 0xbe763c8b2b0a7423 */ /* 0x000fe2000001000a */
[----:B------:R-:W-:Y:S01]  /*c850*/  FFMA.FTZ R8, R45, R8, -0.24046532809734344482 ;  /* 0xbe763c8b2d087423 */ /* 0x000fe20000010008 */
[----:B------:R-:W-:Y:S01]  /*c860*/  FFMA.FTZ R11, R42, R11, 0.20512372255325317383 ;  /* 0x3e520bf42a0b7423 */ /* 0x000fe2000001000b */
[----:B------:R-:W-:Y:S01]  /*c870*/  FFMA.FTZ R9, R44, R23, 0.48089820146560668945 ;  /* 0x3ef6384a2c097423 */ /* 0x000fe20000010017 */
[----:B------:R-:W-:Y:S01]  /*c880*/  LEA R117, R28, R113, 0x2 ;  /* 0x000000711c757211 */ /* 0x000fe200078e10ff */
[----:B------:R-:W-:Y:S01]  /*c890*/  FFMA.FTZ R10, R43, R10, 0.28857114911079406738 ;  /* 0x3e93bf992b0a7423 */ /* 0x000fe2000001000a */
[----:B------:R-:W-:Y:S01]  /*c8a0*/  FFMA.FTZ R8, R45, R8, 0.28857114911079406738 ;  /* 0x3e93bf992d087423 */ /* 0x000fe20000010008 */
[----:B------:R-:W-:Y:S01]  /*c8b0*/  FFMA.FTZ R11, R42, R11, -0.24046532809734344482 ;  /* 0xbe763c8b2a0b7423 */ /* 0x000fe2000001000b */
[----:B------:R-:W-:Y:S01]  /*c8c0*/  F2FP.F16.F32.PACK_AB R15, R26, R49 ;  /* 0x000000311a0f723e */ /* 0x000fe200000000ff */
[----:B------:R-:W-:Y:S01]  /*c8d0*/  FFMA.FTZ R9, R44, R9, -0.72134751081466674805 ;  /* 0xbf38aa3b2c097423 */ /* 0x000fe20000010009 */
[----:B------:R-:W-:Y:S01]  /*c8e0*/  F2FP.F16.F32.PACK_AB R24, R70, R123 ;  /* 0x0000007b4618723e */ /* 0x000fe200000000ff */
[----:B------:R-:W-:Y:S01]  /*c8f0*/  FFMA.FTZ R10, R43, R10, -0.36067417263984680176 ;  /* 0xbeb8aa492b0a7423 */ /* 0x000fe2000001000a */
[----:B------:R-:W-:Y:S01]  /*c900*/  LEA R123, R28, R117, 0x2 ;  /* 0x000000751c7b7211 */ /* 0x000fe200078e10ff */
[----:B------:R-:W-:Y:S01]  /*c910*/  FFMA.FTZ R8, R45, R8, -0.36067417263984680176 ;  /* 0xbeb8aa492d087423 */ /* 0x000fe20000010008 */
[----:B------:R-:W-:Y:S01]  /*c920*/  FFMA.FTZ R11, R42, R11, 0.28857114911079406738 ;  /* 0x3e93bf992a0b7423 */ /* 0x000fe2000001000b */
[----:B------:R-:W-:Y:S01]  /*c930*/  FMUL R9, R44, R9 ;  /* 0x000000092c097220 */ /* 0x000fe20000400000 */
[----:B------:R1:W-:Y:S01]  /*c940*/  STS.128 [R131+UR6+0x100], R12 ;  /* 0x0001000c83007988 */ /* 0x0003e20008000c06 */
[----:B------:R-:W-:Y:S01]  /*c950*/  FFMA.FTZ R10, R43, R10, 0.48089820146560668945 ;  /* 0x3ef6384a2b0a7423 */ /* 0x000fe2000001000a */
[----:B------:R-:W-:Y:S01]  /*c960*/  FFMA.FTZ R8, R45, R8, 0.48089820146560668945 ;  /* 0x3ef6384a2d087423 */ /* 0x000fe20000010008 */
[----:B------:R-:W-:Y:S01]  /*c970*/  FFMA.FTZ R11, R42, R11, -0.36067417263984680176 ;  /* 0xbeb8aa492a0b7423 */ /* 0x000fe2000001000b */
[----:B------:R-:W-:Y:S01]  /*c980*/  FMUL R9, R44, R9 ;  /* 0x000000092c097220 */ /* 0x000fe20000400000 */
[----:B------:R-:W-:Y:S01]  /*c990*/  F2FP.F16.F32.PACK_AB R18, R53, R60 ;  /* 0x0000003c3512723e */ /* 0x000fe200000000ff */
[----:B------:R-:W-:Y:S01]  /*c9a0*/  FFMA.FTZ R10, R43, R10, -0.72134751081466674805 ;  /* 0xbf38aa3b2b0a7423 */ /* 0x000fe2000001000a */
[----:B------:R-:W-:Y:S01]  /*c9b0*/  F2FP.F16.F32.PACK_AB R19, R25, R50 ;  /* 0x000000321913723e */ /* 0x000fe200000000ff */
[----:B------:R-:W-:Y:S01]  /*c9c0*/  FFMA.FTZ R8, R45, R8, -0.72134751081466674805 ;  /* 0xbf38aa3b2d087423 */ /* 0x000fe20000010008 */
[----:B------:R-:W-:Y:S01]  /*c9d0*/  FFMA.FTZ R11, R42, R11, 0.48089820146560668945 ;  /* 0x3ef6384a2a0b7423 */ /* 0x000fe2000001000b */
[----:B------:R-:W-:Y:S01]  /*c9e0*/  FFMA.FTZ R9, R44, 1.4426950216293334961, R9 ;  /* 0x3fb8aa3b2c097823 */ /* 0x000fe20000010009 */
[----:B------:R-:W-:Y:S01]  /*c9f0*/  FMUL R10, R43, R10 ;  /* 0x0000000a2b0a7220 */ /* 0x000fe20000400000 */
[----:B------:R3:W-:Y:S01]  /*ca00*/  STS.128 [R131+UR6+0x300], R16 ;  /* 0x0003001083007988 */ /* 0x0007e20008000c06 */
[----:B------:R-:W-:Y:S01]  /*ca10*/  FMUL R8, R45, R8 ;  /* 0x000000082d087220 */ /* 0x000fe20000400000 */
[----:B------:R-:W-:Y:S01]  /*ca20*/  FFMA.FTZ R11, R42, R11, -0.72134751081466674805 ;  /* 0xbf38aa3b2a0b7423 */ /* 0x000fe2000001000b */
[----:B------:R-:W-:Y:S01]  /*ca30*/  FADD R114, R36, R9 ;  /* 0x0000000924727221 */ /* 0x000fe20000000000 */
[----:B-1----:R-:W-:Y:S01]  /*ca40*/  IMAD R13, R28, 0x4, R123 ;  /* 0x000000041c0d7824 */ /* 0x002fe200078e027b */
[----:B------:R-:W-:Y:S01]  /*ca50*/  @P1 MOV R9, 0x7f800000 ;  /* 0x7f80000000091802 */ /* 0x000fe20000000f00 */
[----:B------:R-:W-:Y:S01]  /*ca60*/  FMUL R10, R43, R10 ;  /* 0x0000000a2b0a7220 */ /* 0x000fe20000400000 */
[----:B------:R-:W-:Y:S01]  /*ca70*/  FMUL R8, R45, R8 ;  /* 0x000000082d087220 */ /* 0x000fe20000400000 */
[----:B------:R-:W-:Y:S01]  /*ca80*/  FMUL R11, R42, R11 ;  /* 0x0000000b2a0b7220 */ /* 0x000fe20000400000 */
[----:B------:R-:W-:Y:S01]  /*ca90*/  LEA R15, R28, R13, 0x2 ;  /* 0x0000000d1c0f7211 */ /* 0x000fe200078e10ff */
[----:B------:R-:W-:Y:S01]  /*caa0*/  FFMA.FTZ R43, R43, 1.4426950216293334961, R10 ;  /* 0x3fb8aa3b2b2b7823 */ /* 0x000fe2000001000a */
[----:B0-----:R-:W-:Y:S01]  /*cab0*/  LEA R181, R181, R182, 0x5 ;  /* 0x000000b6b5b57211 */ /* 0x001fe200078e28ff */
[----:B------:R-:W-:Y:S01]  /*cac0*/  @P1 FFMA.FTZ R114, R30, R9, +INF ;  /* 0x7f8000001e721423 */ /* 0x000fe20000010009 */
[----:B------:R-:W-:Y:S01]  /*cad0*/  F2FP.F16.F32.PACK_AB R20, R72, R125 ;  /* 0x0000007d4814723e */ /* 0x000fe200000000ff */
[----:B------:R-:W-:Y:S01]  /*cae0*/  FFMA.FTZ R45, R45, 1.4426950216293334961, R8 ;  /* 0x3fb8aa3b2d2d7823 */ /* 0x000fe20000010008 */
[----:B------:R-:W-:Y:S01]  /*caf0*/  F2FP.F16.F32.PACK_AB R21, R64, R121 ;  /* 0x000000794015723e */ /* 0x000fe200000000ff */
[----:B------:R-:W-:Y:S01]  /*cb00*/  FMUL R11, R42, R11 ;  /* 0x0000000b2a0b7220 */ /* 0x000fe20000400000 */
[----:B---3--:R-:W-:Y:S01]  /*cb10*/  LEA R17, R28, R15, 0x2 ;  /* 0x0000000f1c117211 */ /* 0x008fe200078e10ff */
[----:B------:R-:W-:Y:S01]  /*cb20*/  @P4 IMAD.MOV.U32 R9, RZ, RZ, 0x7f800000 ;  /* 0x7f800000ff094424 */ /* 0x000fe200078e00ff */
[----:B------:R-:W-:Y:S01]  /*cb30*/  F2FP.F16.F32.PACK_AB R22, R52, R115 ;  /* 0x000000733416723e */ /* 0x000fe200000000ff */
[----:B------:R-:W-:Y:S01]  /*cb40*/  IMAD R8, R181, UR5, RZ ;  /* 0x00000005b5087c24 */ /* 0x000fe2000f8e02ff */
[----:B------:R-:W-:Y:S01]  /*cb50*/  LEA R19, R28, R17, 0x2 ;  /* 0x000000111c137211 */ /* 0x000fe200078e10ff */
[----:B------:R-:W-:Y:S01]  /*cb60*/  FADD R118, R40, R43 ;  /* 0x0000002b28767221 */ /* 0x000fe20000000000 */
[----:B------:R-:W-:Y:S01]  /*cb70*/  F2FP.F16.F32.PACK_AB R23, R46, R47 ;  /* 0x0000002f2e17723e */ /* 0x000fe200000000ff */
[----:B------:R-:W-:Y:S01]  /*cb80*/  FFMA.FTZ R42, R42, 1.4426950216293334961, R11 ;  /* 0x3fb8aa3b2a2a7823 */ /* 0x000fe2000001000b */
[----:B------:R-:W-:Y:S01]  /*cb90*/  LEA R133, R28, R19, 0x2 ;  /* 0x000000131c857211 */ /* 0x000fe200078e10ff */
[----:B------:R-:W-:Y:S01]  /*cba0*/  @P4 FFMA.FTZ R118, R34, R9, +INF ;  /* 0x7f80000022764423 */ /* 0x000fe20000010009 */
[----:B------:R-:W-:Y:S01]  /*cbb0*/  @P6 IMAD.MOV.U32 R11, RZ, RZ, 0x7f800000 ;  /* 0x7f800000ff0b6424 */ /* 0x000fe200078e00ff */
[----:B------:R0:W-:Y:S01]  /*cbc0*/  STS.128 [R131+UR6+0x180], R20 ;  /* 0x0001801483007988 */ /* 0x0001e20008000c06 */
[----:B------:R-:W-:Y:S01]  /*cbd0*/  IMAD.SHL.U32 R9, R8, 0x2, RZ ;  /* 0x0000000208097824 */ /* 0x000fe200078e00ff */
[----:B------:R-:W-:Y:S01]  /*cbe0*/  F2FP.F16.F32.PACK_AB R25, R62, R119 ;  /* 0x000000773e19723e */ /* 0x000fe200000000ff */
[----:B------:R-:W-:Y:S01]  /*cbf0*/  FADD R115, R38, R45 ;  /* 0x0000002d26737221 */ /* 0x000fe20000000000 */
[----:B------:R-:W-:Y:S01]  /*cc00*/  F2FP.F16.F32.PACK_AB R26, R51, R58 ;  /* 0x0000003a331a723e */ /* 0x000fe200000000ff */
[----:B------:R-:W-:Y:S01]  /*cc10*/  UIMAD.WIDE UR4, UR4, 0x2, URZ ;  /* 0x00000002040478a5 */ /* 0x000fe2000f8e023f */
[----:B------:R-:W-:Y:S01]  /*cc20*/  @P6 FFMA.FTZ R115, R32, R11, +INF ;  /* 0x7f80000020736423 */ /* 0x000fe2000001000b */
[----:B------:R-:W-:Y:S01]  /*cc30*/  IMAD.HI R8, R8, 0x2, RZ ;  /* 0x0000000208087827 */ /* 0x000fe200078e02ff */
[----:B--2---:R-:W-:Y:S01]  /*cc40*/  IADD3 R176, P4, P6, R9, UR8, R176 ;  /* 0x0000000809b07c10 */ /* 0x004fe2000fe9e0b0 */
[----:B------:R1:W-:Y:S01]  /*cc50*/  STS.128 [R131+UR6+0x380], R24 ;  /* 0x0003801883007988 */ /* 0x0003e20008000c06 */
[----:B------:R-:W-:Y:S01]  /*cc60*/  @P5 MOV R10, 0x7f800000 ;  /* 0x7f800000000a5802 */ /* 0x000fe20000000f00 */
[----:B------:R-:W-:Y:S01]  /*cc70*/  FADD R119, R41, R42 ;  /* 0x0000002a29777221 */ /* 0x000fe20000000000 */
[----:B------:R-:W-:Y:S01]  /*cc80*/  IADD3.X R178, R8, UR5, R177, P4, P6 ;  /* 0x0000000508b27c10 */ /* 0x000fe2000a7ec4b1 */
[----:B------:R-:W-:Y:S01]  /*cc90*/  ULDC UR4, c[0x0][0x27c] ;  /* 0x00009f0000047ab9 */ /* 0x000fe20000000800 */
[----:B------:R-:W-:Y:S01]  /*cca0*/  BAR.SYNC.DEFER_BLOCKING 0x0 ;  /* 0x0000000000007b1d */ /* 0x000fe20000010000 */
[----:B------:R-:W-:Y:S01]  /*ccb0*/  LEA R40, P4, R29, R176, 0x1 ;  /* 0x000000b01d287211 */ /* 0x000fe200078808ff */
[----:B------:R-:W-:Y:S01]  /*ccc0*/  @P5 FFMA.FTZ R119, R7, R10, +INF ;  /* 0x7f80000007775423 */ /* 0x000fe2000001000a */
[----:B0-----:R-:W-:Y:S01]  /*ccd0*/  LEA R21, R28, R133, 0x2 ;  /* 0x000000851c157211 */ /* 0x001fe200078e10ff */
[----:B------:R-:W-:Y:S01]  /*cce0*/  UIMAD UR4, UR7, UR4, URZ ;  /* 0x00000004070472a4 */ /* 0x000fe2000f8e023f */
[----:B------:R-:W-:-:S02]  /*ccf0*/  LEA R44, P6, R31, R176, 0x1 ;  /* 0x000000b01f2c7211 */ /* 0x000fc400078c08ff */
[----:B------:R-:W-:Y:S01]  /*cd00*/  LEA.HI.X.SX32 R41, R29, R178, 0x1, P4 ;  /* 0x000000b21d297211 */ /* 0x000fe200020f0eff */
[C---:B------:R-:W-:Y:S01]  /*cd10*/  IMAD R23, R28.reuse, 0x4, R21 ;  /* 0x000000041c177824 */ /* 0x040fe200078e0215 */
[-C--:B------:R-:W-:Y:S01]  /*cd20*/  LEA R42, P5, R33, R176.reuse, 0x1 ;  /* 0x000000b0212a7211 */ /* 0x080fe200078a08ff */
[----:B------:R-:W-:Y:S01]  /*cd30*/  USHF.L.U32 UR7, UR4, 0x2, URZ ;  /* 0x0000000204077899 */ /* 0x000fe2000800063f */
[----:B------:R-:W-:Y:S01]  /*cd40*/  LEA R46, P4, R35, R176, 0x1 ;  /* 0x000000b0232e7211 */ /* 0x000fe200078808ff */
[----:B------:R-:W-:Y:S01]  /*cd50*/  UIMAD.WIDE UR4, UR4, 0x4, URZ ;  /* 0x00000004040478a5 */ /* 0x000fe2000f8e023f */
[C---:B-1----:R-:W-:Y:S02]  /*cd60*/  LEA R25, R28.reuse, R23, 0x2 ;  /* 0x000000171c197211 */ /* 0x042fe400078e10ff */
[----:B------:R-:W-:Y:S02]  /*cd70*/  LEA.HI.X.SX32 R45, R31, R178, 0x1, P6 ;  /* 0x000000b21f2d7211 */ /* 0x000fe400030f0eff */
[----:B------:R-:W-:-:S02]  /*cd80*/  LEA R27, R28, R25, 0x2 ;  /* 0x000000191c1b7211 */ /* 0x000fc400078e10ff */
[----:B------:R-:W-:Y:S02]  /*cd90*/  LEA R48, P6, R37, R176, 0x1 ;  /* 0x000000b025307211 */ /* 0x000fe400078c08ff */
[-C--:B------:R-:W-:Y:S01]  /*cda0*/  LEA.HI.X.SX32 R43, R33, R178.reuse, 0x1, P5 ;  /* 0x000000b2212b7211 */ /* 0x080fe200028f0eff */
[----:B------:R-:W-:Y:S01]  /*cdb0*/  IMAD R143, R28, 0x4, R27 ;  /* 0x000000041c8f7824 */ /* 0x000fe200078e021b */
[----:B------:R-:W-:Y:S01]  /*cdc0*/  LEA.HI.X.SX32 R47, R35, R178, 0x1, P4 ;  /* 0x000000b2232f7211 */ /* 0x000fe200020f0eff */
[----:B------:R-:W0:Y:S01]  /*cdd0*/  LDS.128 R8, [R0+UR6] ;  /* 0x0000000600087984 */ /* 0x000e220008000c00 */
[-C--:B------:R-:W-:Y:S02]  /*cde0*/  LEA R50, P5, R39, R176.reuse, 0x1 ;  /* 0x000000b027327211 */ /* 0x080fe400078a08ff */
[----:B------:R-:W-:Y:S02]  /*cdf0*/  LEA R52, P4, R57, R176, 0x1 ;  /* 0x000000b039347211 */ /* 0x000fe400078808ff */
[----:B------:R-:W-:-:S02]  /*ce00*/  LEA.HI.X.SX32 R49, R37, R178, 0x1, P6 ;  /* 0x000000b225317211 */ /* 0x000fc400030f0eff */
[----:B------:R-:W-:Y:S02]  /*ce10*/  LEA R56, P6, R59, R176, 0x1 ;  /* 0x000000b03b387211 */ /* 0x000fe400078c08ff */
[----:B------:R-:W-:Y:S02]  /*ce20*/  LEA R145, R28, R143, 0x2 ;  /* 0x0000008f1c917211 */ /* 0x000fe400078e10ff */
[-C--:B------:R-:W-:Y:S02]  /*ce30*/  LEA.HI.X.SX32 R51, R39, R178.reuse, 0x1, P5 ;  /* 0x000000b227337211 */ /* 0x080fe400028f0eff */
[----:B------:R-:W-:Y:S01]  /*ce40*/  LEA.HI.X.SX32 R53, R57, R178, 0x1, P4 ;  /* 0x000000b239357211 */ /* 0x000fe200020f0eff */
[----:B------:R-:W-:Y:S01]  /*ce50*/  LDS.128 R36, [R158+UR6+0xc00] ;  /* 0x000c00069e247984 */ /* 0x000fe20008000c00 */
[----:B------:R-:W-:Y:S02]  /*ce60*/  LEA R58, P5, R77, R176, 0x1 ;  /* 0x000000b04d3a7211 */ /* 0x000fe400078a08ff */
[----:B------:R-:W-:-:S02]  /*ce70*/  LEA.HI.X.SX32 R57, R59, R178, 0x1, P6 ;  /* 0x000000b23b397211 */ /* 0x000fc400030f0eff */
[-C--:B------:R-:W-:Y:S02]  /*ce80*/  LEA R76, P4, R55, R176.reuse, 0x1 ;  /* 0x000000b0374c7211 */ /* 0x080fe400078808ff */
[----:B------:R-:W-:Y:S02]  /*ce90*/  LEA R64, P6, R65, R176, 0x1 ;  /* 0x000000b041407211 */ /* 0x000fe400078c08ff */
[C---:B------:R-:W-:Y:S02]  /*cea0*/  LEA R147, R28.reuse, R145, 0x2 ;  /* 0x000000911c937211 */ /* 0x040fe400078e10ff */
[----:B------:R-:W-:Y:S02]  /*ceb0*/  LEA.HI.X.SX32 R59, R77, R178, 0x1, P5 ;  /* 0x000000b24d3b7211 */ /* 0x000fe400028f0eff */
[----:B------:R-:W-:Y:S01]  /*cec0*/  LEA R60, P5, R61, R176, 0x1 ;  /* 0x000000b03d3c7211 */ /* 0x000fe200078a08ff */
[----:B------:R-:W-:Y:S01]  /*ced0*/  IMAD R149, R28, 0x4, R147 ;  /* 0x000000041c957824 */ /* 0x000fe200078e0293 */
[----:B------:R-:W-:-:S02]  /*cee0*/  LEA.HI.X.SX32 R77, R55, R178, 0x1, P4 ;  /* 0x000000b2374d7211 */ /* 0x000fc400020f0eff */
[----:B------:R-:W-:Y:S02]  /*cef0*/  LEA.HI.X.SX32 R65, R65, R178, 0x1, P6 ;  /* 0x000000b241417211 */ /* 0x000fe400030f0eff */
[-C--:B------:R-:W-:Y:S02]  /*cf00*/  LEA R62, P4, R63, R176.reuse, 0x1 ;  /* 0x000000b03f3e7211 */ /* 0x080fe400078808ff */
[----:B------:R-:W-:Y:S02]  /*cf10*/  LEA R68, P6, R69, R176, 0x1 ;  /* 0x000000b045447211 */ /* 0x000fe400078c08ff */
[----:B------:R-:W-:Y:S02]  /*cf20*/  LEA.HI.X.SX32 R61, R61, R178, 0x1, P5 ;  /* 0x000000b23d3d7211 */ /* 0x000fe400028f0eff */
[----:B------:R-:W-:Y:S01]  /*cf30*/  LEA R72, P5, R73, R176, 0x1 ;  /* 0x000000b049487211 */ /* 0x000fe200078a08ff */
[----:B0-----:R-:W-:Y:S01]  /*cf40*/  STG.E.U16 desc[UR10][R40.64], R8 ;  /* 0x0000000828007986 */ /* 0x001fe2000c10150a */
[----:B------:R-:W-:-:S02]  /*cf50*/  LEA.HI.X.SX32 R63, R63, R178, 0x1, P4 ;  /* 0x000000b23f3f7211 */ /* 0x000fc400020f0eff */
[----:B------:R-:W-:Y:S02]  /*cf60*/  LEA.HI.X.SX32 R69, R69, R178, 0x1, P6 ;  /* 0x000000b245457211 */ /* 0x000fe400030f0eff */
[-C--:B------:R-:W-:Y:S02]  /*cf70*/  LEA R66, P4, R67, R176.reuse, 0x1 ;  /* 0x000000b043427211 */ /* 0x080fe400078808ff */
[----:B------:R-:W-:Y:S02]  /*cf80*/  LEA R70, P6, R71, R176, 0x1 ;  /* 0x000000b047467211 */ /* 0x000fe400078c08ff */
[----:B------:R-:W-:Y:S02]  /*cf90*/  LEA R151, R28, R149, 0x2 ;  /* 0x000000951c977211 */ /* 0x000fe400078e10ff */
[----:B------:R-:W-:Y:S02]  /*cfa0*/  LEA.HI.X.SX32 R73, R73, R178, 0x1, P5 ;  /* 0x000000b249497211 */ /* 0x000fe400028f0eff */
[----:B------:R-:W-:-:S02]  /*cfb0*/  LEA R74, P5, R75, R176, 0x1 ;  /* 0x000000b04b4a7211 */ /* 0x000fc400078a08ff */
[-C--:B------:R-:W-:Y:S02]  /*cfc0*/  LEA.HI.X.SX32 R67, R67, R178.reuse, 0x1, P4 ;  /* 0x000000b243437211 */ /* 0x080fe400020f0eff */
[----:B------:R-:W-:Y:S02]  /*cfd0*/  LEA.HI.X.SX32 R71, R71, R178, 0x1, P6 ;  /* 0x000000b247477211 */ /* 0x000fe400030f0eff */
[C---:B------:R-:W-:Y:S02]  /*cfe0*/  LEA R121, R28.reuse, R151, 0x2 ;  /* 0x000000971c797211 */ /* 0x040fe400078e10ff */
[-C--:B------:R-:W-:Y:S02]  /*cff0*/  LEA R86, P4, R87, R176.reuse, 0x1 ;  /* 0x000000b057567211 */ /* 0x080fe400078808ff */
[----:B------:R-:W-:Y:S01]  /*d000*/  LEA R84, P6, R85, R176, 0x1 ;  /* 0x000000b055547211 */ /* 0x000fe200078c08ff */
[----:B------:R-:W-:Y:S01]  /*d010*/  IMAD R153, R28, 0x4, R121 ;  /* 0x000000041c997824 */ /* 0x000fe200078e0279 */
[----:B------:R-:W-:-:S02]  /*d020*/  LEA.HI.X.SX32 R75, R75, R178, 0x1, P5 ;  /* 0x000000b24b4b7211 */ /* 0x000fc400028f0eff */
[----:B------:R-:W-:Y:S02]  /*d030*/  LEA R80, P5, R81, R176, 0x1 ;  /* 0x000000b051507211 */ /* 0x000fe400078a08ff */
[-C--:B------:R-:W-:Y:S02]  /*d040*/  LEA.HI.X.SX32 R87, R87, R178.reuse, 0x1, P4 ;  /* 0x000000b257577211 */ /* 0x080fe400020f0eff */
[----:B------:R-:W-:Y:S02]  /*d050*/  LEA.HI.X.SX32 R85, R85, R178, 0x1, P6 ;  /* 0x000000b255557211 */ /* 0x000fe400030f0eff */
[-C--:B------:R-:W-:Y:S02]  /*d060*/  LEA R78, P4, R79, R176.reuse, 0x1 ;  /* 0x000000b04f4e7211 */ /* 0x080fe400078808ff */
[----:B------:R-:W-:Y:S02]  /*d070*/  LEA R90, P6, R91, R176, 0x1 ;  /* 0x000000b05b5a7211 */ /* 0x000fe400078c08ff */
[----:B------:R-:W-:-:S02]  /*d080*/  LEA.HI.X.SX32 R81, R81, R178, 0x1, P5 ;  /* 0x000000b251517211 */ /* 0x000fc400028f0eff */
[----:B------:R-:W-:Y:S02]  /*d090*/  LEA R88, P5, R89, R176, 0x1 ;  /* 0x000000b059587211 */ /* 0x000fe400078a08ff */
[-C--:B------:R-:W-:Y:S02]  /*d0a0*/  LEA.HI.X.SX32 R79, R79, R178.reuse, 0x1, P4 ;  /* 0x000000b24f4f7211 */ /* 0x080fe400020f0eff */
[----:B------:R-:W-:Y:S02]  /*d0b0*/  LEA.HI.X.SX32 R91, R91, R178, 0x1, P6 ;  /* 0x000000b25b5b7211 */ /* 0x000fe400030f0eff */
[----:B------:R-:W-:Y:S02]  /*d0c0*/  LEA R155, R28, R153, 0x2 ;  /* 0x000000991c9b7211 */ /* 0x000fe400078e10ff */
[-C--:B------:R-:W-:Y:S02]  /*d0d0*/  LEA R82, P4, R83, R176.reuse, 0x1 ;  /* 0x000000b053527211 */ /* 0x080fe400078808ff */
[----:B------:R-:W-:-:S02]  /*d0e0*/  LEA R92, P6, R93, R176, 0x1 ;  /* 0x000000b05d5c7211 */ /* 0x000fc400078c08ff */
[----:B------:R-:W-:Y:S02]  /*d0f0*/  LEA.HI.X.SX32 R89, R89, R178, 0x1, P5 ;  /* 0x000000b259597211 */ /* 0x000fe400028f0eff */
[C---:B------:R-:W-:Y:S02]  /*d100*/  LEA R157, R28.reuse, R155, 0x2 ;  /* 0x0000009b1c9d7211 */ /* 0x040fe400078e10ff */
[----:B------:R-:W-:Y:S02]  /*d110*/  LEA R94, P5, R95, R176, 0x1 ;  /* 0x000000b05f5e7211 */ /* 0x000fe400078a08ff */
[-C--:B------:R-:W-:Y:S01]  /*d120*/  LEA.HI.X.SX32 R83, R83, R178.reuse, 0x1, P4 ;  /* 0x000000b253537211 */ /* 0x080fe200020f0eff */
[----:B------:R-:W-:Y:S01]  /*d130*/  IMAD R159, R28, 0x4, R157 ;  /* 0x000000041c9f7824 */ /* 0x000fe200078e029d */
[----:B------:R-:W-:Y:S02]  /*d140*/  LEA.HI.X.SX32 R93, R93, R178, 0x1, P6 ;  /* 0x000000b25d5d7211 */ /* 0x000fe400030f0eff */
[----:B------:R-:W-:-:S02]  /*d150*/  LEA R96, P4, R97, R176, 0x1 ;  /* 0x000000b061607211 */ /* 0x000fc400078808ff */
[----:B------:R-:W-:Y:S02]  /*d160*/  LEA R98, P6, R99, R176, 0x1 ;  /* 0x000000b063627211 */ /* 0x000fe400078c08ff */
[----:B------:R-:W-:Y:S02]  /*d170*/  LEA.HI.X.SX32 R95, R95, R178, 0x1, P5 ;  /* 0x000000b25f5f7211 */ /* 0x000fe400028f0eff */
[----:B------:R-:W-:Y:S02]  /*d180*/  LEA R100, P5, R101, R176, 0x1 ;  /* 0x000000b065647211 */ /* 0x000fe400078a08ff */
[-C--:B------:R-:W-:Y:S02]  /*d190*/  LEA.HI.X.SX32 R97, R97, R178.reuse, 0x1, P4 ;  /* 0x000000b261617211 */ /* 0x080fe400020f0eff */
[----:B------:R-:W-:Y:S02]  /*d1a0*/  LEA.HI.X.SX32 R99, R99, R178, 0x1, P6 ;  /* 0x000000b263637211 */ /* 0x000fe400030f0eff */
[----:B------:R-:W-:-:S02]  /*d1b0*/  LEA R102, P4, R103, R176, 0x1 ;  /* 0x000000b067667211 */ /* 0x000fc400078808ff */
[----:B------:R-:W-:Y:S02]  /*d1c0*/  LEA R104, P6, R105, R176, 0x1 ;  /* 0x000000b069687211 */ /* 0x000fe400078c08ff */
[----:B------:R-:W-:Y:S02]  /*d1d0*/  LEA.HI.X.SX32 R101, R101, R178, 0x1, P5 ;  /* 0x000000b265657211 */ /* 0x000fe400028f0eff */
[----:B------:R-:W-:Y:S02]  /*d1e0*/  LEA R163, R28, R159, 0x2 ;  /* 0x0000009f1ca37211 */ /* 0x000fe400078e10ff */
[----:B------:R-:W-:Y:S02]  /*d1f0*/  LEA R106, P5, R107, R176, 0x1 ;  /* 0x000000b06b6a7211 */ /* 0x000fe400078a08ff */
[-C--:B------:R-:W-:Y:S02]  /*d200*/  LEA.HI.X.SX32 R103, R103, R178.reuse, 0x1, P4 ;  /* 0x000000b267677211 */ /* 0x080fe400020f0eff */
[----:B------:R-:W-:-:S02]  /*d210*/  LEA.HI.X.SX32 R105, R105, R178, 0x1, P6 ;  /* 0x000000b269697211 */ /* 0x000fc400030f0eff */
[-C--:B------:R-:W-:Y:S02]  /*d220*/  LEA R108, P4, R109, R176.reuse, 0x1 ;  /* 0x000000b06d6c7211 */ /* 0x080fe400078808ff */
[----:B------:R-:W-:Y:S02]  /*d230*/  LEA R110, P6, R111, R176, 0x1 ;  /* 0x000000b06f6e7211 */ /* 0x000fe400078c08ff */
[----:B------:R-:W-:Y:S02]  /*d240*/  LEA R165, R28, R163, 0x2 ;  /* 0x000000a31ca57211 */ /* 0x000fe400078e10ff */
[----:B------:R-:W-:Y:S02]  /*d250*/  LEA.HI.X.SX32 R107, R107, R178, 0x1, P5 ;  /* 0x000000b26b6b7211 */ /* 0x000fe400028f0eff */
[----:B------:R-:W-:Y:S02]  /*d260*/  LEA R112, P5, R113, R176, 0x1 ;  /* 0x000000b071707211 */ /* 0x000fe400078a08ff */
        /* <DEDUP_REMOVED lines=9> */
[-C--:B------:R-:W-:Y:S02]  /*d300*/  LEA R126, P4, R15, R176.reuse, 0x1 ;  /* 0x000000b00f7e7211 */ /* 0x080fe400078808ff */
[----:B------:R-:W-:Y:S02]  /*d310*/  LEA R128, P6, R17, R176, 0x1 ;  /* 0x000000b011807211 */ /* 0x000fe400078c08ff */
[----:B------:R-:W-:Y:S02]  /*d320*/  LEA R171, R28, R169, 0x2 ;  /* 0x000000a91cab7211 */ /* 0x000fe400078e10ff */
[----:B------:R-:W-:-:S02]  /*d330*/  LEA.HI.X.SX32 R125, R13, R178, 0x1, P5 ;  /* 0x000000b20d7d7211 */ /* 0x000fc400028f0eff */
[----:B------:R-:W-:Y:S02]  /*d340*/  LEA R130, P5, R19, R176, 0x1 ;  /* 0x000000b013827211 */ /* 0x000fe400078a08ff */
[-C--:B------:R-:W-:Y:S02]  /*d350*/  LEA.HI.X.SX32 R127, R15, R178.reuse, 0x1, P4 ;  /* 0x000000b20f7f7211 */ /* 0x080fe400020f0eff */
[----:B------:R-:W-:Y:S01]  /*d360*/  LEA.HI.X.SX32 R129, R17, R178, 0x1, P6 ;  /* 0x000000b211817211 */ /* 0x000fe200030f0eff */
[----:B------:R-:W0:Y:S01]  /*d370*/  LDS.128 R12, [R158+UR6] ;  /* 0x000000069e0c7984 */ /* 0x000e220008000c00 */
[C---:B------:R-:W-:Y:S02]  /*d380*/  LEA R173, R28.reuse, R171, 0x2 ;  /* 0x000000ab1cad7211 */ /* 0x040fe400078e10ff */
[-C--:B------:R-:W-:Y:S02]  /*d390*/  LEA R132, P4, R133, R176.reuse, 0x1 ;  /* 0x000000b085847211 */ /* 0x080fe400078808ff */
[----:B------:R-:W-:Y:S01]  /*d3a0*/  LEA R134, P6, R21, R176, 0x1 ;  /* 0x000000b015867211 */ /* 0x000fe200078c08ff */
[----:B------:R-:W-:Y:S01]  /*d3b0*/  IMAD R175, R28, 0x4, R173 ;  /* 0x000000041caf7824 */ /* 0x000fe200078e02ad */
[----:B------:R-:W-:-:S02]  /*d3c0*/  LEA.HI.X.SX32 R131, R19, R178, 0x1, P5 ;  /* 0x000000b213837211 */ /* 0x000fc400028f0eff */
[----:B------:R-:W-:Y:S01]  /*d3d0*/  LEA R136, P5, R23, R176, 0x1 ;  /* 0x000000b017887211 */ /* 0x000fe200078a08ff */
[----:B------:R-:W1:Y:S01]  /*d3e0*/  LDS.128 R16, [R0+UR6+0x400] ;  /* 0x0004000600107984 */ /* 0x000e620008000c00 */
[-C--:B------:R-:W-:Y:S02]  /*d3f0*/  LEA.HI.X.SX32 R133, R133, R178.reuse, 0x1, P4 ;  /* 0x000000b285857211 */ /* 0x080fe400020f0eff */
[----:B------:R-:W-:Y:S02]  /*d400*/  LEA.HI.X.SX32 R135, R21, R178, 0x1, P6 ;  /* 0x000000b215877211 */ /* 0x000fe400030f0eff */
[-C--:B------:R-:W-:Y:S02]  /*d410*/  LEA R138, P4, R25, R176.reuse, 0x1 ;  /* 0x000000b0198a7211 */ /* 0x080fe400078808ff */
[----:B------:R-:W-:Y:S02]  /*d420*/  LEA R140, P6, R27, R176, 0x1 ;  /* 0x000000b01b8c7211 */ /* 0x000fe400078c08ff */
[----:B------:R-:W-:-:S02]  /*d430*/  LEA.HI.X.SX32 R137, R23, R178, 0x1, P5 ;  /* 0x000000b217897211 */ /* 0x000fc400028f0eff */
[-C--:B------:R-:W-:Y:S01]  /*d440*/  LEA.HI.X.SX32 R139, R25, R178.reuse, 0x1, P4 ;  /* 0x000000b2198b7211 */ /* 0x080fe200020f0eff */
[----:B------:R-:W2:Y:S01]  /*d450*/  LDS.128 R20, [R158+UR6+0x400] ;  /* 0x000400069e147984 */ /* 0x000ea20008000c00 */
[----:B------:R-:W-:Y:S02]  /*d460*/  LEA.HI.X.SX32 R141, R27, R178, 0x1, P6 ;  /* 0x000000b21b8d7211 */ /* 0x000fe400030f0eff */
[----:B------:R-:W-:Y:S01]  /*d470*/  LEA R174, R28, R175, 0x2 ;  /* 0x000000af1cae7211 */ /* 0x000fe200078e10ff */
[----:B------:R-:W3:Y:S01]  /*d480*/  LDS.128 R24, [R0+UR6+0x800] ;  /* 0x0008000600187984 */ /* 0x000ee20008000c00 */
[----:B------:R-:W-:Y:S02]  /*d490*/  FSETP.NEU.AND P2, PT, R32, RZ, PT ;  /* 0x000000ff2000720b */ /* 0x000fe40003f4d000 */
[----:B------:R-:W-:Y:S01]  /*d4a0*/  FSETP.NEU.AND P1, PT, R34, RZ, PT ;  /* 0x000000ff2200720b */ /* 0x000fe20003f2d000 */
[----:B------:R-:W4:Y:S01]  /*d4b0*/  LDS.128 R28, [R158+UR6+0x800] ;  /* 0x000800069e1c7984 */ /* 0x000f220008000c00 */
[----:B------:R-:W-:-:S02]  /*d4c0*/  LEA R142, P5, R143, R176, 0x1 ;  /* 0x000000b08f8e7211 */ /* 0x000fc400078a08ff */
[-C--:B------:R-:W-:Y:S01]  /*d4d0*/  LEA R144, P4, R145, R176.reuse, 0x1 ;  /* 0x000000b091907211 */ /* 0x080fe200078808ff */
[----:B------:R-:W5:Y:S01]  /*d4e0*/  LDS.128 R32, [R0+UR6+0xc00] ;  /* 0x000c000600207984 */ /* 0x000f620008000c00 */
[----:B------:R-:W-:Y:S02]  /*d4f0*/  LEA R146, P6, R147, R176, 0x1 ;  /* 0x000000b093927211 */ /* 0x000fe400078c08ff */
[----:B------:R-:W-:Y:S02]  /*d500*/  LEA.HI.X.SX32 R143, R143, R178, 0x1, P5 ;  /* 0x000000b28f8f7211 */ /* 0x000fe400028f0eff */
[----:B------:R-:W-:Y:S01]  /*d510*/  LEA R148, P5, R149, R176, 0x1 ;  /* 0x000000b095947211 */ /* 0x000fe200078a08ff */
[----:B0-----:R0:W-:Y:S01]  /*d520*/  STG.E.U16 desc[UR10][R44.64], R12 ;  /* 0x0000000c2c007986 */ /* 0x0011e2000c10150a */
[----:B------:R-:W-:Y:S02]  /*d530*/  LEA.HI.X.SX32 R145, R145, R178, 0x1, P4 ;  /* 0x000000b291917211 */ /* 0x000fe400020f0eff */
[----:B------:R-:W-:-:S02]  /*d540*/  LEA R150, P4, R151, R176, 0x1 ;  /* 0x000000b097967211 */ /* 0x000fc400078808ff */
[----:B------:R-:W-:Y:S02]  /*d550*/  LEA.HI.X.SX32 R147, R147, R178, 0x1, P6 ;  /* 0x000000b293937211 */ /* 0x000fe400030f0eff */
[----:B------:R-:W-:Y:S02]  /*d560*/  LEA R120, P6, R121, R176, 0x1 ;  /* 0x000000b079787211 */ /* 0x000fe400078c08ff */
[----:B------:R-:W-:Y:S01]  /*d570*/  LEA.HI.X.SX32 R149, R149, R178, 0x1, P5 ;  /* 0x000000b295957211 */ /* 0x000fe200028f0eff */
[----:B-1----:R-:W-:Y:S01]  /*d580*/  STG.E.U16 desc[UR10][R42.64], R16 ;  /* 0x000000102a007986 */ /* 0x002fe2000c10150a */
[----:B------:R-:W-:Y:S02]  /*d590*/  LEA R152, P5, R153, R176, 0x1 ;  /* 0x000000b099987211 */ /* 0x000fe400078a08ff */
[----:B------:R-:W-:Y:S02]  /*d5a0*/  LEA.HI.X.SX32 R151, R151, R178, 0x1, P4 ;  /* 0x000000b297977211 */ /* 0x000fe400020f0eff */
[----:B------:R-:W-:-:S02]  /*d5b0*/  LEA R154, P4, R155, R176, 0x1 ;  /* 0x000000b09b9a7211 */ /* 0x000fc400078808ff */
[----:B------:R-:W-:Y:S02]  /*d5c0*/  LEA.HI.X.SX32 R121, R121, R178, 0x1, P6 ;  /* 0x000000b279797211 */ /* 0x000fe400030f0eff */
[----:B------:R-:W-:Y:S02]  /*d5d0*/  LEA R156, P6, R157, R176, 0x1 ;  /* 0x000000b09d9c7211 */ /* 0x000fe400078c08ff */
[----:B------:R-:W-:Y:S01]  /*d5e0*/  LEA.HI.X.SX32 R153, R153, R178, 0x1, P5 ;  /* 0x000000b299997211 */ /* 0x000fe200028f0eff */
[----:B--2---:R-:W-:Y:S01]  /*d5f0*/  STG.E.U16 desc[UR10][R46.64], R20 ;  /* 0x000000142e007986 */ /* 0x004fe2000c10150a */
[----:B------:R-:W-:Y:S02]  /*d600*/  LEA R160, P5, R159, R176, 0x1 ;  /* 0x000000b09fa07211 */ /* 0x000fe400078a08ff */
[----:B------:R-:W-:Y:S01]  /*d610*/  LEA.HI.X.SX32 R155, R155, R178, 0x1, P4 ;  /* 0x000000b29b9b7211 */ /* 0x000fe200020f0eff */
[----:B---3--:R-:W-:Y:S01]  /*d620*/  STG.E.U16 desc[UR10][R48.64], R24 ;  /* 0x0000001830007986 */ /* 0x008fe2000c10150a */
[----:B------:R-:W-:-:S02]  /*d630*/  LEA R162, P4, R163, R176, 0x1 ;  /* 0x000000b0a3a27211 */ /* 0x000fc400078808ff */
[----:B------:R-:W-:Y:S01]  /*d640*/  LEA.HI.X.SX32 R157, R157, R178, 0x1, P6 ;  /* 0x000000b29d9d7211 */ /* 0x000fe200030f0eff */
[----:B----4-:R-:W-:Y:S01]  /*d650*/  STG.E.U16 desc[UR10][R50.64], R28 ;  /* 0x0000001c32007986 */ /* 0x010fe2000c10150a */
[----:B------:R-:W-:Y:S02]  /*d660*/  LEA R166, P6, R165, R176, 0x1 ;  /* 0x000000b0a5a67211 */ /* 0x000fe400078c08ff */
[----:B------:R-:W-:Y:S01]  /*d670*/  LEA.HI.X.SX32 R161, R159, R178, 0x1, P5 ;  /* 0x000000b29fa17211 */ /* 0x000fe200028f0eff */
[----:B-----5:R-:W-:Y:S01]  /*d680*/  STG.E.U16 desc[UR10][R52.64], R32 ;  /* 0x0000002034007986 */ /* 0x020fe2000c10150a */
[----:B------:R-:W-:Y:S02]  /*d690*/  LEA R164, P5, R169, R176, 0x1 ;  /* 0x000000b0a9a47211 */ /* 0x000fe400078a08ff */
[----:B------:R-:W-:Y:S01]  /*d6a0*/  LEA.HI.X.SX32 R163, R163, R178, 0x1, P4 ;  /* 0x000000b2a3a37211 */ /* 0x000fe200020f0eff */
[----:B------:R1:W-:Y:S01]  /*d6b0*/  STG.E.U16 desc[UR10][R56.64], R36 ;  /* 0x0000002438007986 */ /* 0x0003e2000c10150a */
[----:B------:R-:W-:-:S02]  /*d6c0*/  LEA R168, P4, R171, R176, 0x1 ;  /* 0x000000b0aba87211 */ /* 0x000fc400078808ff */
[----:B------:R-:W-:Y:S02]  /*d6d0*/  LEA.HI.X.SX32 R167, R165, R178, 0x1, P6 ;  /* 0x000000b2a5a77211 */ /* 0x000fe400030f0eff */
[----:B------:R-:W-:Y:S02]  /*d6e0*/  LEA R170, P6, R173, R176, 0x1 ;  /* 0x000000b0adaa7211 */ /* 0x000fe400078c08ff */
[-C--:B------:R-:W-:Y:S02]  /*d6f0*/  LEA.HI.X.SX32 R165, R169, R178.reuse, 0x1, P5 ;  /* 0x000000b2a9a57211 */ /* 0x080fe400028f0eff */
[-C--:B------:R-:W-:Y:S02]  /*d700*/  LEA.HI.X.SX32 R169, R171, R178.reuse, 0x1, P4 ;  /* 0x000000b2aba97211 */ /* 0x080fe400020f0eff */
[----:B------:R-:W-:Y:S02]  /*d710*/  LEA.HI.X.SX32 R171, R173, R178, 0x1, P6 ;  /* 0x000000b2adab7211 */ /* 0x000fe400030f0eff */
[----:B------:R-:W-:-:S02]  /*d720*/  FSETP.NEU.AND P6, PT, R7, RZ, PT ;  /* 0x000000ff0700720b */ /* 0x000fc40003fcd000 */
[----:B------:R-:W-:Y:S02]  /*d730*/  PRMT R0, R8, 0x7632, R0 ;  /* 0x0000763208007816 */ /* 0x000fe40000000000 */
[----:B------:R-:W-:Y:S02]  /*d740*/  PRMT R7, R12, 0x7632, R7 ;  /* 0x000076320c077816 */ /* 0x000fe40000000007 */
[----:B------:R-:W-:Y:S01]  /*d750*/  PRMT R8, R16, 0x7632, R8 ;  /* 0x0000763210087816 */ /* 0x000fe20000000008 */
[----:B------:R-:W-:Y:S01]  /*d760*/  STG.E.U16 desc[UR10][R58.64], R0 ;  /* 0x000000003a007986 */ /* 0x000fe2000c10150a */
[----:B0-----:R-:W-:Y:S02]  /*d770*/  PRMT R12, R20, 0x7632, R12 ;  /* 0x00007632140c7816 */ /* 0x001fe4000000000c */
[----:B-1----:R-:W-:Y:S01]  /*d780*/  PRMT R36, R32, 0x7632, R36 ;  /* 0x0000763220247816 */ /* 0x002fe20000000024 */
[----:B------:R-:W-:Y:S01]  /*d790*/  STG.E.U16 desc[UR10][R76.64], R7 ;  /* 0x000000074c007986 */ /* 0x000fe2000c10150a */
[----:B------:R-:W-:-:S02]  /*d7a0*/  PRMT R24, R24, 0x7632, R24 ;  /* 0x0000763218187816 */ /* 0x000fc40000000018 */
[----:B------:R-:W-:Y:S01]  /*d7b0*/  PRMT R28, R28, 0x7632, R28 ;  /* 0x000076321c1c7816 */ /* 0x000fe2000000001c */
[----:B------:R0:W-:Y:S01]  /*d7c0*/  STG.E.U16 desc[UR10][R64.64], R8 ;  /* 0x0000000840007986 */ /* 0x0001e2000c10150a */
[----:B------:R-:W-:Y:S02]  /*d7d0*/  PRMT R16, R36, 0x7632, R16 ;  /* 0x0000763224107816 */ /* 0x000fe40000000010 */
[----:B------:R-:W-:Y:S01]  /*d7e0*/  PRMT R41, R9, 0x7632, R41 ;  /* 0x0000763209297816 */ /* 0x000fe20000000029 */
[----:B------:R-:W-:Y:S01]  /*d7f0*/  STG.E.U16 desc[UR10][R60.64], R12 ;  /* 0x0000000c3c007986 */ /* 0x000fe2000c10150a */
[----:B------:R-:W-:Y:S02]  /*d800*/  PRMT R46, R13, 0x7632, R46 ;  /* 0x000076320d2e7816 */ /* 0x000fe4000000002e */
[----:B------:R-:W-:Y:S01]  /*d810*/  PRMT R47, R17, 0x7632, R47 ;  /* 0x00007632112f7816 */ /* 0x000fe2000000002f */
        /* <DEDUP_REMOVED lines=8> */
[----:B0-----:R-:W-:Y:S01]  /*d8a0*/  PRMT R64, R10, 0x7632, R64 ;  /* 0x000076320a407816 */ /* 0x001fe20000000040 */
[----:B------:R0:W-:Y:S01]  /*d8b0*/  STG.E.U16 desc[UR10][R66.64], R16 ;  /* 0x0000001042007986 */ /* 0x0001e2000c10150a */
[----:B------:R-:W-:-:S02]  /*d8c0*/  PRMT R65, R14, 0x7632, R65 ;  /* 0x000076320e417816 */ /* 0x000fc40000000041 */
[CC--:B------:R-:W-:Y:S01]  /*d8d0*/  LEA R172, P5, R175.reuse, R176.reuse, 0x1 ;  /* 0x000000b0afac7211 */ /* 0x0c0fe200078a08ff */
[----:B------:R2:W-:Y:S01]  /*d8e0*/  STG.E.U16 desc[UR10][R70.64], R9 ;  /* 0x0000000946007986 */ /* 0x0005e2000c10150a */
[----:B-1----:R-:W-:Y:S02]  /*d8f0*/  PRMT R68, R26, 0x7632, R68 ;  /* 0x000076321a447816 */ /* 0x002fe40000000044 */
[----:B------:R-:W-:Y:S01]  /*d900*/  PRMT R69, R30, 0x7632, R69 ;  /* 0x000076321e457816 */ /* 0x000fe20000000045 */
[----:B------:R-:W-:Y:S01]  /*d910*/  STG.E.U16 desc[UR10][R74.64], R13 ;  /* 0x0000000d4a007986 */ /* 0x000fe2000c10150a */
[----:B------:R-:W-:Y:S02]  /*d920*/  LEA R158, P4, R174, R176, 0x1 ;  /* 0x000000b0ae9e7211 */ /* 0x000fe400078808ff */
[----:B------:R-:W-:Y:S01]  /*d930*/  LEA.HI.X.SX32 R173, R175, R178, 0x1, P5 ;  /* 0x000000b2afad7211 */ /* 0x000fe200028f0eff */
[----:B------:R1:W-:Y:S01]  /*d940*/  STG.E.U16 desc[UR10][R86.64], R17 ;  /* 0x0000001156007986 */ /* 0x0003e2000c10150a */
[----:B0-----:R-:W-:-:S02]  /*d950*/  PRMT R66, R18, 0x7632, R66 ;  /* 0x0000763212427816 */ /* 0x001fc40000000042 */
[----:B------:R-:W-:Y:S01]  /*d960*/  PRMT R67, R22, 0x7632, R67 ;  /* 0x0000763216437816 */ /* 0x000fe20000000043 */
[----:B------:R0:W-:Y:S01]  /*d970*/  STG.E.U16 desc[UR10][R84.64], R21 ;  /* 0x0000001554007986 */ /* 0x0001e2000c10150a */
[----:B--2---:R-:W-:Y:S02]  /*d980*/  PRMT R70, R34, 0x7632, R70 ;  /* 0x0000763222467816 */ /* 0x004fe40000000046 */
[----:B------:R-:W-:Y:S01]  /*d990*/  PRMT R71, R38, 0x7632, R71 ;  /* 0x0000763226477816 */ /* 0x000fe20000000047 */
[----:B------:R2:W-:Y:S01]  /*d9a0*/  STG.E.U16 desc[UR10][R80.64], R25 ;  /* 0x0000001950007986 */ /* 0x0005e2000c10150a */
[----:B------:R-:W-:Y:S02]  /*d9b0*/  LEA.HI.X.SX32 R159, R174, R178, 0x1, P4 ;  /* 0x000000b2ae9f7211 */ /* 0x000fe400020f0eff */
[----:B------:R-:W-:Y:S01]  /*d9c0*/  FSEL R9, R114, -INF , P3 ;  /* 0xff80000072097808 */ /* 0x000fe20001800000 */
[----:B------:R3:W-:Y:S01]  /*d9d0*/  STG.E.U16 desc[UR10][R78.64], R29 ;  /* 0x0000001d4e007986 */ /* 0x0007e2000c10150a */
[----:B-1----:R-:W-:-:S02]  /*d9e0*/  PRMT R86, R35, 0x7632, R86 ;  /* 0x0000763223567816 */ /* 0x002fc40000000056 */
[----:B------:R-:W-:Y:S01]  /*d9f0*/  FSEL R0, R115, -INF , P2 ;  /* 0xff80000073007808 */ /* 0x000fe20001000000 */
[----:B------:R-:W-:Y:S01]  /*da00*/  STG.E.U16 desc[UR10][R90.64], R33 ;  /* 0x000000215a007986 */ /* 0x000fe2000c10150a */
[----:B0-----:R-:W-:Y:S01]  /*da10*/  PRMT R84, R27, 0x7632, R84 ;  /* 0x000076321b547816 */ /* 0x001fe20000000054 */
[----:B------:R-:W-:Y:S01]  /*da20*/  FFMA R12, R9, 0.69314718246459960938, R2 ;  /* 0x3f317218090c7823 */ /* 0x000fe20000000002 */
[----:B------:R-:W-:Y:S01]  /*da30*/  PRMT R85, R31, 0x7632, R85 ;  /* 0x000076321f557816 */ /* 0x000fe20000000055 */
[----:B------:R-:W-:Y:S01]  /*da40*/  STG.E.U16 desc[UR10][R88.64], R37 ;  /* 0x0000002558007986 */ /* 0x000fe2000c10150a */
[----:B--2---:R-:W-:Y:S01]  /*da50*/  PRMT R80, R11, 0x7632, R80 ;  /* 0x000076320b507816 */ /* 0x004fe20000000050 */
[----:B------:R-:W-:Y:S01]  /*da60*/  FFMA R13, R0, 0.69314718246459960938, R3 ;  /* 0x3f317218000d7823 */ /* 0x000fe20000000003 */
[----:B------:R-:W-:Y:S01]  /*da70*/  PRMT R81, R15, 0x7632, R81 ;  /* 0x000076320f517816 */ /* 0x000fe20000000051 */
[----:B------:R0:W-:Y:S01]  /*da80*/  STG.E.U16 desc[UR10][R82.64], R41 ;  /* 0x0000002952007986 */ /* 0x0001e2000c10150a */
[----:B---3--:R-:W-:Y:S01]  /*da90*/  PRMT R79, R39, 0x7632, R79 ;  /* 0x00007632274f7816 */ /* 0x008fe2000000004f */
[----:B------:R-:W-:Y:S01]  /*daa0*/  IMAD.HI R0, R181, 0x4, RZ ;  /* 0x00000004b5007827 */ /* 0x000fe200078e02ff */
[----:B------:R-:W-:Y:S01]  /*dab0*/  FSEL R7, R118, -INF , P1 ;  /* 0xff80000076077808 */ /* 0x000fe20000800000 */
[----:B------:R-:W-:Y:S01]  /*dac0*/  STG.E.U16 desc[UR10][R92.64], R46 ;  /* 0x0000002e5c007986 */ /* 0x000fe2000c10150a */
[----:B------:R-:W-:-:S02]  /*dad0*/  FSEL R8, R119, -INF , P6 ;  /* 0xff80000077087808 */ /* 0x000fc40003000000 */
[----:B------:R-:W-:Y:S01]  /*dae0*/  SHF.L.U32 R3, R181, 0x2, RZ ;  /* 0x00000002b5037819 */ /* 0x000fe200000006ff */
[----:B------:R-:W-:Y:S04]  /*daf0*/  STG.E.U16 desc[UR10][R94.64], R47 ;  /* 0x0000002f5e007986 */ /* 0x000fe8000c10150a */
[----:B------:R-:W-:Y:S01]  /*db00*/  STG.E.U16 desc[UR10][R96.64], R48 ;  /* 0x0000003060007986 */ /* 0x000fe2000c10150a */
[----:B0-----:R-:W-:Y:S02]  /*db10*/  PRMT R83, R19, 0x7632, R83 ;  /* 0x0000763213537816 */ /* 0x001fe40000000053 */
[----:B------:R-:W-:Y:S01]  /*db20*/  PRMT R82, R23, 0x7632, R82 ;  /* 0x0000763217527816 */ /* 0x000fe20000000052 */
[----:B------:R-:W-:Y:S04]  /*db30*/  STG.E.U16 desc[UR10][R98.64], R49 ;  /* 0x0000003162007986 */ /* 0x000fe8000c10150a */
[----:B------:R-:W-:Y:S04]  /*db40*/  STG.E.U16 desc[UR10][R100.64], R50 ;  /* 0x0000003264007986 */ /* 0x000fe8000c10150a */
[----:B------:R-:W-:Y:S04]  /*db50*/  STG.E.U16 desc[UR10][R102.64], R51 ;  /* 0x0000003366007986 */ /* 0x000fe8000c10150a */
[----:B------:R-:W-:Y:S04]  /*db60*/  STG.E.U16 desc[UR10][R104.64], R52 ;  /* 0x0000003468007986 */ /* 0x000fe8000c10150a */
[----:B------:R-:W-:Y:S04]  /*db70*/  STG.E.U16 desc[UR10][R106.64], R10 ;  /* 0x0000000a6a007986 */ /* 0x000fe8000c10150a */
[----:B------:R0:W-:Y:S04]  /*db80*/  STG.E.U16 desc[UR10][R108.64], R14 ;  /* 0x0000000e6c007986 */ /* 0x0001e8000c10150a */
[----:B------:R-:W-:Y:S04]  /*db90*/  STG.E.U16 desc[UR10][R110.64], R18 ;  /* 0x000000126e007986 */ /* 0x000fe8000c10150a */
[----:B------:R-:W-:Y:S04]  /*dba0*/  STG.E.U16 desc[UR10][R112.64], R22 ;  /* 0x0000001670007986 */ /* 0x000fe8000c10150a */
[----:B------:R-:W-:Y:S01]  /*dbb0*/  STG.E.U16 desc[UR10][R116.64], R26 ;  /* 0x0000001a74007986 */ /* 0x000fe2000c10150a */
[----:B0-----:R-:W-:-:S03]  /*dbc0*/  FFMA R14, R7, 0.69314718246459960938, R4 ;  /* 0x3f317218070e7823 */ /* 0x001fc60000000004 */
[----:B------:R-:W-:Y:S04]  /*dbd0*/  STG.E.U16 desc[UR10][R122.64], R30 ;  /* 0x0000001e7a007986 */ /* 0x000fe8000c10150a */
        /* <DEDUP_REMOVED lines=10> */
[----:B------:R0:W-:Y:S04]  /*dc80*/  STG.E.U16 desc[UR10][R144.64], R11 ;  /* 0x0000000b90007986 */ /* 0x0001e8000c10150a */
[----:B------:R1:W-:Y:S04]  /*dc90*/  STG.E.U16 desc[UR10][R146.64], R15 ;  /* 0x0000000f92007986 */ /* 0x0003e8000c10150a */
[----:B------:R2:W-:Y:S04]  /*dca0*/  STG.E.U16 desc[UR10][R148.64], R19 ;  /* 0x0000001394007986 */ /* 0x0005e8000c10150a */
[----:B------:R2:W-:Y:S01]  /*dcb0*/  STG.E.U16 desc[UR10][R150.64], R23 ;  /* 0x0000001796007986 */ /* 0x0005e2000c10150a */
[----:B0-----:R-:W0:Y:S03]  /*dcc0*/  LDC.64 R10, c[0x0][0x230] ;  /* 0x00008c00ff0a7b82 */ /* 0x001e260000000a00 */
[----:B------:R2:W-:Y:S01]  /*dcd0*/  STG.E.U16 desc[UR10][R120.64], R27 ;  /* 0x0000001b78007986 */ /* 0x0005e2000c10150a */
[----:B-1----:R-:W-:-:S03]  /*dce0*/  FFMA R15, R8, 0.69314718246459960938, R5 ;  /* 0x3f317218080f7823 */ /* 0x002fc60000000005 */
[----:B------:R2:W-:Y:S04]  /*dcf0*/  STG.E.U16 desc[UR10][R152.64], R31 ;  /* 0x0000001f98007986 */ /* 0x0005e8000c10150a */
[----:B------:R2:W-:Y:S04]  /*dd00*/  STG.E.U16 desc[UR10][R154.64], R35 ;  /* 0x000000239a007986 */ /* 0x0005e8000c10150a */
[----:B------:R2:W-:Y:S04]  /*dd10*/  STG.E.U16 desc[UR10][R156.64], R39 ;  /* 0x000000279c007986 */ /* 0x0005e8000c10150a */
[----:B------:R2:W-:Y:S04]  /*dd20*/  STG.E.U16 desc[UR10][R160.64], R80 ;  /* 0x00000050a0007986 */ /* 0x0005e8000c10150a */
[----:B------:R2:W-:Y:S01]  /*dd30*/  STG.E.U16 desc[UR10][R162.64], R81 ;  /* 0x00000051a2007986 */ /* 0x0005e2000c10150a */
[----:B0-----:R-:W-:-:S03]  /*dd40*/  IADD3 R2, P1, P2, R3, UR7, R10 ;  /* 0x0000000703027c10 */ /* 0x001fc6000fa3e00a */
[----:B------:R2:W-:Y:S01]  /*dd50*/  STG.E.U16 desc[UR10][R166.64], R83 ;  /* 0x00000053a6007986 */ /* 0x0005e2000c10150a */
[----:B------:R-:W-:-:S03]  /*dd60*/  IADD3.X R3, R0, UR5, R11, P1, P2 ;  /* 0x0000000500037c10 */ /* 0x000fc60008fe440b */
[----:B------:R2:W-:Y:S04]  /*dd70*/  STG.E.U16 desc[UR10][R164.64], R82 ;  /* 0x00000052a4007986 */ /* 0x0005e8000c10150a */
[----:B------:R2:W-:Y:S04]  /*dd80*/  STG.E.U16 desc[UR10][R168.64], R84 ;  /* 0x00000054a8007986 */ /* 0x0005e8000c10150a */
[----:B------:R2:W-:Y:S04]  /*dd90*/  STG.E.U16 desc[UR10][R170.64], R85 ;  /* 0x00000055aa007986 */ /* 0x0005e8000c10150a */
[----:B------:R2:W-:Y:S04]  /*dda0*/  STG.E.U16 desc[UR10][R172.64], R86 ;  /* 0x00000056ac007986 */ /* 0x0005e8000c10150a */
[----:B------:R2:W-:Y:S01]  /*ddb0*/  STG.E.U16 desc[UR10][R158.64], R79 ;  /* 0x0000004f9e007986 */ /* 0x0005e2000c10150a */
[----:B------:R-:W-:Y:S06]  /*ddc0*/  BAR.SYNC.DEFER_BLOCKING 0x0 ;  /* 0x0000000000007b1d */ /* 0x000fec0000010000 */
[----:B------:R2:W-:Y:S02]  /*ddd0*/  STS.128 [R54+UR6], R12 ;  /* 0x0000000c36007988 */ /* 0x0005e40008000c06 */
[----:B------:R-:W-:Y:S06]  /*dde0*/  BAR.SYNC.DEFER_BLOCKING 0x0 ;  /* 0x0000000000007b1d */ /* 0x000fec0000010000 */
[----:B------:R-:W-:Y:S05]  /*ddf0*/  @P0 EXIT ;  /* 0x000000000000094d */ /* 0x000fea0003800000 */
[----:B------:R-:W0:Y:S04]  /*de00*/  LDS R5, [R6] ;  /* 0x0000000006057984 */ /* 0x000e280000000800 */
[----:B0-----:R-:W-:Y:S01]  /*de10*/  STG.E desc[UR10][R2.64], R5 ;  /* 0x0000000502007986 */ /* 0x001fe2000c10190a */
[----:B------:R-:W-:Y:S05]  /*de20*/  EXIT ;  /* 0x000000000000794d */ /* 0x000fea0003800000 */
.L_x_2:
[----:B------:R-:W-:-:S00]  /*de30*/  BRA `(.L_x_2) ;  /* 0xfffffffc00fc7947 */ /* 0x000fc0000383ffff */
[----:B------:R-:W-:-:S00]  /*de40*/  NOP ;  /* 0x0000000000007918 */ /* 0x000fc00000000000 */
        /* <DEDUP_REMOVED lines=11> */
.L_x_3:


//--------------------- .nv.global.init           --------------------------
	.section	.nv.global.init,"aw",@progbits
.nv.global.init:
	.type		_$_str,@object
	.size		_$_str,(.L_0 - _$_str)
_$_str:
        /*0000*/ 	.byte	0x5f, 0x5f, 0x43, 0x55, 0x44, 0x41, 0x5f, 0x46, 0x54, 0x5a, 0x00
.L_0:


//--------------------- .nv.shared.attn_fwd       --------------------------
	.section	.nv.shared.attn_fwd,"aw",@nobits
	.sectionflags	@""
	.align	16
	.zero		1024


//--------------------- .nv.shared.reserved.0     --------------------------
	.section	.nv.shared.reserved.0,"aw",@nobits
	.weak		__nv_reservedSMEM_offset_0_alias
	.size		__nv_reservedSMEM_offset_0_alias, 0, 0
	.other		__nv_reservedSMEM_offset_0_alias,@"STO_CUDA_RESERVED_SHARED STV_DEFAULT"
__nv_reservedSMEM_offset_0_alias:
	.zero		0


//--------------------- .nv.constant0.attn_fwd    --------------------------
	.section	.nv.constant0.attn_fwd,"a",@progbits
	.sectionflags	@""
	.align	4
.nv.constant0.attn_fwd:
	.zero		664


//--------------------- SYMBOLS --------------------------

	.type		.nv.reservedSmem.offset0,@object
	.size		.nv.reservedSmem.offset0,0x4
